//
// Generated by NVIDIA NVVM Compiler
//
// Compiler Build ID: CL-36424714
// Cuda compilation tools, release 13.0, V13.0.88
// Based on NVVM 20.0.0
//

.version 9.0
.target sm_100
.address_size 64

	// .globl	_Z20gpu_radix_sort_localPjS_S_jS_jj
// _ZZN3cub18CUB_300001_SM_10006detail4scan16DeviceScanKernelINS2_10policy_hubIjjjjN4cuda3std3__44plusIvEEE10Policy1000EPjSC_NS0_13ScanTileStateIjLb1EEES9_NS1_10InputValueIjSC_EEjjLb0EjEEvT0_T1_T2_iT3_T4_T5_E12temp_storage has been demoted
.global .align 1 .b8 _ZN34_INTERNAL_8262073d_4_k_cu_afa9df7e4cuda3std3__45__cpo5beginE[1];
.global .align 1 .b8 _ZN34_INTERNAL_8262073d_4_k_cu_afa9df7e4cuda3std3__45__cpo3endE[1];
.global .align 1 .b8 _ZN34_INTERNAL_8262073d_4_k_cu_afa9df7e4cuda3std3__45__cpo6cbeginE[1];
.global .align 1 .b8 _ZN34_INTERNAL_8262073d_4_k_cu_afa9df7e4cuda3std3__45__cpo4cendE[1];
.global .align 1 .b8 _ZN34_INTERNAL_8262073d_4_k_cu_afa9df7e4cuda3std3__45__cpo6rbeginE[1];
.global .align 1 .b8 _ZN34_INTERNAL_8262073d_4_k_cu_afa9df7e4cuda3std3__45__cpo4rendE[1];
.global .align 1 .b8 _ZN34_INTERNAL_8262073d_4_k_cu_afa9df7e4cuda3std3__45__cpo7crbeginE[1];
.global .align 1 .b8 _ZN34_INTERNAL_8262073d_4_k_cu_afa9df7e4cuda3std3__45__cpo5crendE[1];
.global .align 1 .b8 _ZN34_INTERNAL_8262073d_4_k_cu_afa9df7e4cuda3std3__436_GLOBAL__N__8262073d_4_k_cu_afa9df7e6ignoreE[1];
.global .align 1 .b8 _ZN34_INTERNAL_8262073d_4_k_cu_afa9df7e4cuda3std3__419piecewise_constructE[1];
.global .align 1 .b8 _ZN34_INTERNAL_8262073d_4_k_cu_afa9df7e4cuda3std3__48in_placeE[1];
.global .align 1 .b8 _ZN34_INTERNAL_8262073d_4_k_cu_afa9df7e4cuda3std3__420unreachable_sentinelE[1];
.global .align 1 .b8 _ZN34_INTERNAL_8262073d_4_k_cu_afa9df7e4cuda3std3__47nulloptE[1];
.global .align 1 .b8 _ZN34_INTERNAL_8262073d_4_k_cu_afa9df7e4cuda3std3__48unexpectE[1];
.global .align 1 .b8 _ZN34_INTERNAL_8262073d_4_k_cu_afa9df7e4cuda3std6ranges3__45__cpo4swapE[1];
.global .align 1 .b8 _ZN34_INTERNAL_8262073d_4_k_cu_afa9df7e4cuda3std6ranges3__45__cpo9iter_moveE[1];
.global .align 1 .b8 _ZN34_INTERNAL_8262073d_4_k_cu_afa9df7e4cuda3std6ranges3__45__cpo5beginE[1];
.global .align 1 .b8 _ZN34_INTERNAL_8262073d_4_k_cu_afa9df7e4cuda3std6ranges3__45__cpo3endE[1];
.global .align 1 .b8 _ZN34_INTERNAL_8262073d_4_k_cu_afa9df7e4cuda3std6ranges3__45__cpo6cbeginE[1];
.global .align 1 .b8 _ZN34_INTERNAL_8262073d_4_k_cu_afa9df7e4cuda3std6ranges3__45__cpo4cendE[1];
.global .align 1 .b8 _ZN34_INTERNAL_8262073d_4_k_cu_afa9df7e4cuda3std6ranges3__45__cpo7advanceE[1];
.global .align 1 .b8 _ZN34_INTERNAL_8262073d_4_k_cu_afa9df7e4cuda3std6ranges3__45__cpo9iter_swapE[1];
.global .align 1 .b8 _ZN34_INTERNAL_8262073d_4_k_cu_afa9df7e4cuda3std6ranges3__45__cpo4nextE[1];
.global .align 1 .b8 _ZN34_INTERNAL_8262073d_4_k_cu_afa9df7e4cuda3std6ranges3__45__cpo4prevE[1];
.global .align 1 .b8 _ZN34_INTERNAL_8262073d_4_k_cu_afa9df7e4cuda3std6ranges3__45__cpo4dataE[1];
.global .align 1 .b8 _ZN34_INTERNAL_8262073d_4_k_cu_afa9df7e4cuda3std6ranges3__45__cpo5cdataE[1];
.global .align 1 .b8 _ZN34_INTERNAL_8262073d_4_k_cu_afa9df7e4cuda3std6ranges3__45__cpo4sizeE[1];
.global .align 1 .b8 _ZN34_INTERNAL_8262073d_4_k_cu_afa9df7e4cuda3std6ranges3__45__cpo5ssizeE[1];
.global .align 1 .b8 _ZN34_INTERNAL_8262073d_4_k_cu_afa9df7e4cuda3std6ranges3__45__cpo8distanceE[1];
.global .align 1 .b8 _ZN34_INTERNAL_8262073d_4_k_cu_afa9df7e6thrust24THRUST_300001_SM_1000_NS6system6detail10sequential3seqE[1];
.global .align 1 .b8 _ZN34_INTERNAL_8262073d_4_k_cu_afa9df7e6thrust24THRUST_300001_SM_1000_NS12placeholders2_1E[1];
.global .align 1 .b8 _ZN34_INTERNAL_8262073d_4_k_cu_afa9df7e6thrust24THRUST_300001_SM_1000_NS12placeholders2_2E[1];
.global .align 1 .b8 _ZN34_INTERNAL_8262073d_4_k_cu_afa9df7e6thrust24THRUST_300001_SM_1000_NS12placeholders2_3E[1];
.global .align 1 .b8 _ZN34_INTERNAL_8262073d_4_k_cu_afa9df7e6thrust24THRUST_300001_SM_1000_NS12placeholders2_4E[1];
.global .align 1 .b8 _ZN34_INTERNAL_8262073d_4_k_cu_afa9df7e6thrust24THRUST_300001_SM_1000_NS12placeholders2_5E[1];
.global .align 1 .b8 _ZN34_INTERNAL_8262073d_4_k_cu_afa9df7e6thrust24THRUST_300001_SM_1000_NS12placeholders2_6E[1];
.global .align 1 .b8 _ZN34_INTERNAL_8262073d_4_k_cu_afa9df7e6thrust24THRUST_300001_SM_1000_NS12placeholders2_7E[1];
.global .align 1 .b8 _ZN34_INTERNAL_8262073d_4_k_cu_afa9df7e6thrust24THRUST_300001_SM_1000_NS12placeholders2_8E[1];
.global .align 1 .b8 _ZN34_INTERNAL_8262073d_4_k_cu_afa9df7e6thrust24THRUST_300001_SM_1000_NS12placeholders2_9E[1];
.global .align 1 .b8 _ZN34_INTERNAL_8262073d_4_k_cu_afa9df7e6thrust24THRUST_300001_SM_1000_NS12placeholders3_10E[1];
.extern .shared .align 16 .b8 shmem[];

.visible .entry _Z20gpu_radix_sort_localPjS_S_jS_jj(
	.param .u64 .ptr .align 1 _Z20gpu_radix_sort_localPjS_S_jS_jj_param_0,
	.param .u64 .ptr .align 1 _Z20gpu_radix_sort_localPjS_S_jS_jj_param_1,
	.param .u64 .ptr .align 1 _Z20gpu_radix_sort_localPjS_S_jS_jj_param_2,
	.param .u32 _Z20gpu_radix_sort_localPjS_S_jS_jj_param_3,
	.param .u64 .ptr .align 1 _Z20gpu_radix_sort_localPjS_S_jS_jj_param_4,
	.param .u32 _Z20gpu_radix_sort_localPjS_S_jS_jj_param_5,
	.param .u32 _Z20gpu_radix_sort_localPjS_S_jS_jj_param_6
)
{
	.reg .pred 	%p<30>;
	.reg .b32 	%r<173>;
	.reg .b32 	%f<23>;
	.reg .b64 	%rd<16>;

	ld.param.u64 	%rd2, [_Z20gpu_radix_sort_localPjS_S_jS_jj_param_0];
	ld.param.u64 	%rd3, [_Z20gpu_radix_sort_localPjS_S_jS_jj_param_1];
	ld.param.u64 	%rd4, [_Z20gpu_radix_sort_localPjS_S_jS_jj_param_2];
	ld.param.u32 	%r46, [_Z20gpu_radix_sort_localPjS_S_jS_jj_param_3];
	ld.param.u64 	%rd5, [_Z20gpu_radix_sort_localPjS_S_jS_jj_param_4];
	ld.param.u32 	%r47, [_Z20gpu_radix_sort_localPjS_S_jS_jj_param_5];
	ld.param.u32 	%r48, [_Z20gpu_radix_sort_localPjS_S_jS_jj_param_6];
	mov.u32 	%r1, %tid.x;
	mov.u32 	%r2, %ctaid.x;
	shl.b32 	%r49, %r2, 8;
	add.s32 	%r3, %r49, %r1;
	setp.ge.u32 	%p3, %r3, %r47;
	shl.b32 	%r50, %r1, 2;
	mov.u32 	%r51, shmem;
	add.s32 	%r4, %r51, %r50;
	@%p3 bra 	$L__BB0_2;
	cvta.to.global.u64 	%rd6, %rd5;
	mul.wide.u32 	%rd7, %r3, 4;
	add.s64 	%rd8, %rd6, %rd7;
	ld.global.u32 	%r53, [%rd8];
	st.shared.u32 	[%r4], %r53;
	bra.uni 	$L__BB0_3;
$L__BB0_2:
	mov.b32 	%r52, 0;
	st.shared.u32 	[%r4], %r52;
$L__BB0_3:
	shl.b32 	%r55, %r48, 2;
	add.s32 	%r5, %r51, %r55;
	add.s32 	%r6, %r5, %r55;
	add.s32 	%r7, %r6, %r55;
	bar.sync 	0;
	ld.shared.u32 	%r8, [%r4];
	shr.u32 	%r57, %r8, %r46;
	and.b32  	%r9, %r57, 15;
	add.s32 	%r10, %r5, %r50;
	cvt.rn.f32.u32 	%f1, %r48;
	setp.eq.s32 	%p4, %r48, 0;
	selp.f32 	%f2, 0fC1B80000, 0f00000000, %p4;
	mov.b32 	%r59, %f1;
	add.s32 	%r60, %r59, -1060439283;
	and.b32  	%r61, %r60, -8388608;
	sub.s32 	%r62, %r59, %r61;
	mov.b32 	%f3, %r62;
	cvt.rn.f32.s32 	%f4, %r61;
	fma.rn.f32 	%f5, %f4, 0f34000000, %f2;
	add.f32 	%f6, %f3, 0fBF800000;
	fma.rn.f32 	%f7, %f6, 0f3DC6B27F, 0fBE2C7F30;
	fma.rn.f32 	%f8, %f7, %f6, 0f3E2FCF2A;
	fma.rn.f32 	%f9, %f8, %f6, 0fBE374E43;
	fma.rn.f32 	%f10, %f9, %f6, 0f3E520BF4;
	fma.rn.f32 	%f11, %f10, %f6, 0fBE763C8B;
	fma.rn.f32 	%f12, %f11, %f6, 0f3E93BF99;
	fma.rn.f32 	%f13, %f12, %f6, 0fBEB8AA49;
	fma.rn.f32 	%f14, %f13, %f6, 0f3EF6384A;
	fma.rn.f32 	%f15, %f14, %f6, 0fBF38AA3B;
	mul.f32 	%f16, %f6, %f15;
	mul.f32 	%f17, %f6, %f16;
	fma.rn.f32 	%f18, %f6, 0f3FB8AA3B, %f17;
	add.f32 	%f19, %f5, %f18;
	setp.gt.u32 	%p5, %r59, 2139095039;
	fma.rn.f32 	%f20, %f1, 0f7F800000, 0f7F800000;
	selp.f32 	%f21, %f20, %f19, %p5;
	selp.f32 	%f22, 0fFF800000, %f21, %p4;
	cvt.rzi.u32.f32 	%r11, %f22;
	mov.u32 	%r12, %nctaid.x;
	add.s32 	%r13, %r6, %r50;
	and.b32  	%r14, %r11, 3;
	and.b32  	%r15, %r11, -4;
	neg.s32 	%r16, %r15;
	cvta.to.global.u64 	%rd1, %rd4;
	mov.b32 	%r162, 0;
$L__BB0_4:
	setp.ne.s32 	%p6, %r1, 0;
	mov.b32 	%r63, 0;
	st.shared.u32 	[%r10], %r63;
	@%p6 bra 	$L__BB0_6;
	mov.b32 	%r64, 0;
	st.shared.u32 	[%r6], %r64;
$L__BB0_6:
	setp.ge.u32 	%p8, %r3, %r47;
	bar.sync 	0;
	mov.pred 	%p29, 0;
	@%p8 bra 	$L__BB0_8;
	setp.eq.s32 	%p29, %r9, %r162;
	selp.u32 	%r65, 1, 0, %p29;
	st.shared.u32 	[%r10], %r65;
$L__BB0_8:
	setp.eq.s32 	%p9, %r11, 0;
	bar.sync 	0;
	@%p9 bra 	$L__BB0_37;
	setp.lt.u32 	%p10, %r11, 4;
	mov.b32 	%r169, 0;
	@%p10 bra 	$L__BB0_24;
	mov.b32 	%r163, 1;
	mov.u32 	%r164, %r16;
$L__BB0_11:
	add.s32 	%r20, %r163, -1;
	shr.u32 	%r68, %r1, %r20;
	setp.ne.s32 	%p11, %r68, 0;
	@%p11 bra 	$L__BB0_13;
	ld.shared.u32 	%r165, [%r10];
	bra.uni 	$L__BB0_14;
$L__BB0_13:
	ld.shared.u32 	%r69, [%r10];
	mov.b32 	%r70, -4;
	shl.b32 	%r71, %r70, %r20;
	add.s32 	%r72, %r10, %r71;
	ld.shared.u32 	%r73, [%r72];
	add.s32 	%r165, %r73, %r69;
$L__BB0_14:
	bar.sync 	0;
	st.shared.u32 	[%r10], %r165;
	bar.sync 	0;
	shr.u32 	%r74, %r1, %r163;
	setp.eq.s32 	%p12, %r74, 0;
	@%p12 bra 	$L__BB0_16;
	ld.shared.u32 	%r75, [%r10];
	mov.b32 	%r76, -8;
	shl.b32 	%r77, %r76, %r20;
	add.s32 	%r78, %r10, %r77;
	ld.shared.u32 	%r79, [%r78];
	add.s32 	%r166, %r79, %r75;
	bra.uni 	$L__BB0_17;
$L__BB0_16:
	ld.shared.u32 	%r166, [%r10];
$L__BB0_17:
	bar.sync 	0;
	st.shared.u32 	[%r10], %r166;
	bar.sync 	0;
	add.s32 	%r80, %r163, 1;
	shr.u32 	%r81, %r1, %r80;
	setp.eq.s32 	%p13, %r81, 0;
	@%p13 bra 	$L__BB0_19;
	ld.shared.u32 	%r82, [%r10];
	mov.b32 	%r83, -16;
	shl.b32 	%r84, %r83, %r20;
	add.s32 	%r85, %r10, %r84;
	ld.shared.u32 	%r86, [%r85];
	add.s32 	%r167, %r86, %r82;
	bra.uni 	$L__BB0_20;
$L__BB0_19:
	ld.shared.u32 	%r167, [%r10];
$L__BB0_20:
	bar.sync 	0;
	st.shared.u32 	[%r10], %r167;
	bar.sync 	0;
	add.s32 	%r87, %r163, 2;
	shr.u32 	%r88, %r1, %r87;
	setp.eq.s32 	%p14, %r88, 0;
	@%p14 bra 	$L__BB0_22;
	ld.shared.u32 	%r89, [%r10];
	mov.b32 	%r90, -32;
	shl.b32 	%r91, %r90, %r20;
	add.s32 	%r92, %r10, %r91;
	ld.shared.u32 	%r93, [%r92];
	add.s32 	%r168, %r93, %r89;
	bra.uni 	$L__BB0_23;
$L__BB0_22:
	ld.shared.u32 	%r168, [%r10];
$L__BB0_23:
	bar.sync 	0;
	st.shared.u32 	[%r10], %r168;
	bar.sync 	0;
	add.s32 	%r164, %r164, 4;
	add.s32 	%r163, %r163, 4;
	setp.ne.s32 	%p15, %r164, 0;
	mov.u32 	%r169, %r15;
	@%p15 bra 	$L__BB0_11;
$L__BB0_24:
	setp.eq.s32 	%p16, %r14, 0;
	@%p16 bra 	$L__BB0_37;
	shr.u32 	%r94, %r1, %r169;
	setp.eq.s32 	%p17, %r94, 0;
	@%p17 bra 	$L__BB0_27;
	ld.shared.u32 	%r95, [%r10];
	mov.b32 	%r96, -4;
	shl.b32 	%r97, %r96, %r169;
	add.s32 	%r98, %r10, %r97;
	ld.shared.u32 	%r99, [%r98];
	add.s32 	%r170, %r99, %r95;
	bra.uni 	$L__BB0_28;
$L__BB0_27:
	ld.shared.u32 	%r170, [%r10];
$L__BB0_28:
	setp.eq.s32 	%p18, %r14, 1;
	bar.sync 	0;
	st.shared.u32 	[%r10], %r170;
	bar.sync 	0;
	@%p18 bra 	$L__BB0_37;
	add.s32 	%r100, %r169, 1;
	shr.u32 	%r101, %r1, %r100;
	setp.eq.s32 	%p19, %r101, 0;
	@%p19 bra 	$L__BB0_31;
	ld.shared.u32 	%r102, [%r10];
	mov.b32 	%r103, -8;
	shl.b32 	%r104, %r103, %r169;
	add.s32 	%r105, %r10, %r104;
	ld.shared.u32 	%r106, [%r105];
	add.s32 	%r171, %r106, %r102;
	bra.uni 	$L__BB0_32;
$L__BB0_31:
	ld.shared.u32 	%r171, [%r10];
$L__BB0_32:
	setp.eq.s32 	%p20, %r14, 2;
	bar.sync 	0;
	st.shared.u32 	[%r10], %r171;
	bar.sync 	0;
	@%p20 bra 	$L__BB0_37;
	add.s32 	%r107, %r169, 2;
	shr.u32 	%r108, %r1, %r107;
	setp.eq.s32 	%p21, %r108, 0;
	@%p21 bra 	$L__BB0_35;
	ld.shared.u32 	%r109, [%r10];
	mov.b32 	%r110, -16;
	shl.b32 	%r111, %r110, %r169;
	add.s32 	%r112, %r10, %r111;
	ld.shared.u32 	%r113, [%r112];
	add.s32 	%r172, %r113, %r109;
	bra.uni 	$L__BB0_36;
$L__BB0_35:
	ld.shared.u32 	%r172, [%r10];
$L__BB0_36:
	bar.sync 	0;
	st.shared.u32 	[%r10], %r172;
	bar.sync 	0;
$L__BB0_37:
	setp.ne.s32 	%p22, %r1, 0;
	ld.shared.u32 	%r114, [%r10];
	bar.sync 	0;
	st.shared.u32 	[%r10+4], %r114;
	bar.sync 	0;
	@%p22 bra 	$L__BB0_39;
	mov.b32 	%r115, 0;
	st.shared.u32 	[%r5], %r115;
	ld.shared.u32 	%r116, [%r6];
	shl.b32 	%r117, %r162, 2;
	add.s32 	%r118, %r7, %r117;
	st.shared.u32 	[%r118+4], %r116;
	mad.lo.s32 	%r119, %r162, %r12, %r2;
	mul.wide.u32 	%rd9, %r119, 4;
	add.s64 	%rd10, %rd1, %rd9;
	st.global.u32 	[%rd10], %r116;
$L__BB0_39:
	setp.ge.u32 	%p23, %r3, %r47;
	bar.sync 	0;
	not.pred 	%p24, %p29;
	or.pred  	%p25, %p23, %p24;
	@%p25 bra 	$L__BB0_41;
	ld.shared.u32 	%r120, [%r10];
	st.shared.u32 	[%r13+4], %r120;
$L__BB0_41:
	bar.sync 	0;
	add.s32 	%r162, %r162, 1;
	setp.ne.s32 	%p26, %r162, 16;
	@%p26 bra 	$L__BB0_4;
	setp.ne.s32 	%p27, %r1, 0;
	@%p27 bra 	$L__BB0_44;
	mov.b32 	%r121, 0;
	st.shared.u32 	[%r7+68], %r121;
	ld.shared.u32 	%r122, [%r7+4];
	st.shared.u32 	[%r7+72], %r122;
	ld.shared.u32 	%r123, [%r7+8];
	add.s32 	%r124, %r123, %r122;
	st.shared.u32 	[%r7+76], %r124;
	ld.shared.u32 	%r125, [%r7+12];
	add.s32 	%r126, %r125, %r124;
	st.shared.u32 	[%r7+80], %r126;
	ld.shared.u32 	%r127, [%r7+16];
	add.s32 	%r128, %r127, %r126;
	st.shared.u32 	[%r7+84], %r128;
	ld.shared.u32 	%r129, [%r7+20];
	add.s32 	%r130, %r129, %r128;
	st.shared.u32 	[%r7+88], %r130;
	ld.shared.u32 	%r131, [%r7+24];
	add.s32 	%r132, %r131, %r130;
	st.shared.u32 	[%r7+92], %r132;
	ld.shared.u32 	%r133, [%r7+28];
	add.s32 	%r134, %r133, %r132;
	st.shared.u32 	[%r7+96], %r134;
	ld.shared.u32 	%r135, [%r7+32];
	add.s32 	%r136, %r135, %r134;
	st.shared.u32 	[%r7+100], %r136;
	ld.shared.u32 	%r137, [%r7+36];
	add.s32 	%r138, %r137, %r136;
	st.shared.u32 	[%r7+104], %r138;
	ld.shared.u32 	%r139, [%r7+40];
	add.s32 	%r140, %r139, %r138;
	st.shared.u32 	[%r7+108], %r140;
	ld.shared.u32 	%r141, [%r7+44];
	add.s32 	%r142, %r141, %r140;
	st.shared.u32 	[%r7+112], %r142;
	ld.shared.u32 	%r143, [%r7+48];
	add.s32 	%r144, %r143, %r142;
	st.shared.u32 	[%r7+116], %r144;
	ld.shared.u32 	%r145, [%r7+52];
	add.s32 	%r146, %r145, %r144;
	st.shared.u32 	[%r7+120], %r146;
	ld.shared.u32 	%r147, [%r7+56];
	add.s32 	%r148, %r147, %r146;
	st.shared.u32 	[%r7+124], %r148;
	ld.shared.u32 	%r149, [%r7+60];
	add.s32 	%r150, %r149, %r148;
	st.shared.u32 	[%r7+128], %r150;
$L__BB0_44:
	setp.ge.u32 	%p28, %r3, %r47;
	bar.sync 	0;
	@%p28 bra 	$L__BB0_46;
	ld.shared.u32 	%r151, [%r13+4];
	shl.b32 	%r152, %r9, 2;
	add.s32 	%r153, %r7, %r152;
	ld.shared.u32 	%r154, [%r153+68];
	add.s32 	%r155, %r154, %r151;
	bar.sync 	0;
	shl.b32 	%r156, %r155, 2;
	add.s32 	%r158, %r51, %r156;
	st.shared.u32 	[%r158], %r8;
	add.s32 	%r159, %r6, %r156;
	st.shared.u32 	[%r159+4], %r151;
	bar.sync 	0;
	ld.shared.u32 	%r160, [%r13+4];
	cvta.to.global.u64 	%rd11, %rd3;
	mul.wide.u32 	%rd12, %r3, 4;
	add.s64 	%rd13, %rd11, %rd12;
	st.global.u32 	[%rd13], %r160;
	ld.shared.u32 	%r161, [%r4];
	cvta.to.global.u64 	%rd14, %rd2;
	add.s64 	%rd15, %rd14, %rd12;
	st.global.u32 	[%rd15], %r161;
$L__BB0_46:
	ret;

}
	// .globl	_Z16gpu_glbl_shufflePjS_S_S_jjj
.visible .entry _Z16gpu_glbl_shufflePjS_S_S_jjj(
	.param .u64 .ptr .align 1 _Z16gpu_glbl_shufflePjS_S_S_jjj_param_0,
	.param .u64 .ptr .align 1 _Z16gpu_glbl_shufflePjS_S_S_jjj_param_1,
	.param .u64 .ptr .align 1 _Z16gpu_glbl_shufflePjS_S_S_jjj_param_2,
	.param .u64 .ptr .align 1 _Z16gpu_glbl_shufflePjS_S_S_jjj_param_3,
	.param .u32 _Z16gpu_glbl_shufflePjS_S_S_jjj_param_4,
	.param .u32 _Z16gpu_glbl_shufflePjS_S_S_jjj_param_5,
	.param .u32 _Z16gpu_glbl_shufflePjS_S_S_jjj_param_6
)
{
	.reg .pred 	%p<2>;
	.reg .b32 	%r<15>;
	.reg .b64 	%rd<16>;

	ld.param.u64 	%rd1, [_Z16gpu_glbl_shufflePjS_S_S_jjj_param_0];
	ld.param.u64 	%rd2, [_Z16gpu_glbl_shufflePjS_S_S_jjj_param_1];
	ld.param.u64 	%rd3, [_Z16gpu_glbl_shufflePjS_S_S_jjj_param_2];
	ld.param.u64 	%rd4, [_Z16gpu_glbl_shufflePjS_S_S_jjj_param_3];
	ld.param.u32 	%r3, [_Z16gpu_glbl_shufflePjS_S_S_jjj_param_4];
	ld.param.u32 	%r4, [_Z16gpu_glbl_shufflePjS_S_S_jjj_param_5];
	ld.param.u32 	%r5, [_Z16gpu_glbl_shufflePjS_S_S_jjj_param_6];
	mov.u32 	%r6, %tid.x;
	mov.u32 	%r1, %ctaid.x;
	mad.lo.s32 	%r2, %r5, %r1, %r6;
	setp.ge.u32 	%p1, %r2, %r4;
	@%p1 bra 	$L__BB1_2;
	cvta.to.global.u64 	%rd5, %rd2;
	cvta.to.global.u64 	%rd6, %rd4;
	cvta.to.global.u64 	%rd7, %rd3;
	cvta.to.global.u64 	%rd8, %rd1;
	mul.wide.u32 	%rd9, %r2, 4;
	add.s64 	%rd10, %rd5, %rd9;
	ld.global.u32 	%r7, [%rd10];
	shr.u32 	%r8, %r7, %r3;
	and.b32  	%r9, %r8, 15;
	add.s64 	%rd11, %rd6, %rd9;
	ld.global.u32 	%r10, [%rd11];
	mov.u32 	%r11, %nctaid.x;
	mad.lo.s32 	%r12, %r9, %r11, %r1;
	mul.wide.u32 	%rd12, %r12, 4;
	add.s64 	%rd13, %rd7, %rd12;
	ld.global.u32 	%r13, [%rd13];
	add.s32 	%r14, %r13, %r10;
	bar.sync 	0;
	mul.wide.u32 	%rd14, %r14, 4;
	add.s64 	%rd15, %rd8, %rd14;
	st.global.u32 	[%rd15], %r7;
$L__BB1_2:
	ret;

}
	// .globl	_ZN3cub18CUB_300001_SM_10006detail11EmptyKernelIvEEvv
.visible .entry _ZN3cub18CUB_300001_SM_10006detail11EmptyKernelIvEEvv()
{


	ret;

}
	// .globl	_ZN3cub18CUB_300001_SM_10006detail4scan20DeviceScanInitKernelINS0_13ScanTileStateIjLb1EEEEEvT_i
.visible .entry _ZN3cub18CUB_300001_SM_10006detail4scan20DeviceScanInitKernelINS0_13ScanTileStateIjLb1EEEEEvT_i(
	.param .align 8 .b8 _ZN3cub18CUB_300001_SM_10006detail4scan20DeviceScanInitKernelINS0_13ScanTileStateIjLb1EEEEEvT_i_param_0[8],
	.param .u32 _ZN3cub18CUB_300001_SM_10006detail4scan20DeviceScanInitKernelINS0_13ScanTileStateIjLb1EEEEEvT_i_param_1
)
{
	.reg .pred 	%p<5>;
	.reg .b32 	%r<10>;
	.reg .b64 	%rd<7>;

	ld.param.u64 	%rd2, [_ZN3cub18CUB_300001_SM_10006detail4scan20DeviceScanInitKernelINS0_13ScanTileStateIjLb1EEEEEvT_i_param_0];
	ld.param.u32 	%r4, [_ZN3cub18CUB_300001_SM_10006detail4scan20DeviceScanInitKernelINS0_13ScanTileStateIjLb1EEEEEvT_i_param_1];
	cvta.to.global.u64 	%rd1, %rd2;
	mov.u32 	%r1, %ctaid.x;
	mov.u32 	%r5, %ntid.x;
	mov.u32 	%r2, %tid.x;
	mad.lo.s32 	%r3, %r1, %r5, %r2;
	setp.ge.s32 	%p1, %r3, %r4;
	@%p1 bra 	$L__BB3_2;
	mul.wide.s32 	%rd3, %r3, 8;
	add.s64 	%rd4, %rd1, %rd3;
	mov.b32 	%r6, 0;
	mov.b32 	%r7, 99;
	st.global.v2.u32 	[%rd4+256], {%r7, %r6};
$L__BB3_2:
	setp.ne.s32 	%p2, %r1, 0;
	setp.gt.u32 	%p3, %r2, 31;
	or.pred  	%p4, %p2, %p3;
	@%p4 bra 	$L__BB3_4;
	mul.wide.u32 	%rd5, %r2, 8;
	add.s64 	%rd6, %rd1, %rd5;
	mov.b32 	%r9, 0;
	st.global.v2.u32 	[%rd6], {%r9, %r9};
$L__BB3_4:
	ret;

}
	// .globl	_ZN3cub18CUB_300001_SM_10006detail4scan16DeviceScanKernelINS2_10policy_hubIjjjjN4cuda3std3__44plusIvEEE10Policy1000EPjSC_NS0_13ScanTileStateIjLb1EEES9_NS1_10InputValueIjSC_EEjjLb0EjEEvT0_T1_T2_iT3_T4_T5_
.visible .entry _ZN3cub18CUB_300001_SM_10006detail4scan16DeviceScanKernelINS2_10policy_hubIjjjjN4cuda3std3__44plusIvEEE10Policy1000EPjSC_NS0_13ScanTileStateIjLb1EEES9_NS1_10InputValueIjSC_EEjjLb0EjEEvT0_T1_T2_iT3_T4_T5_(
	.param .u64 .ptr .align 1 _ZN3cub18CUB_300001_SM_10006detail4scan16DeviceScanKernelINS2_10policy_hubIjjjjN4cuda3std3__44plusIvEEE10Policy1000EPjSC_NS0_13ScanTileStateIjLb1EEES9_NS1_10InputValueIjSC_EEjjLb0EjEEvT0_T1_T2_iT3_T4_T5__param_0,
	.param .u64 .ptr .align 1 _ZN3cub18CUB_300001_SM_10006detail4scan16DeviceScanKernelINS2_10policy_hubIjjjjN4cuda3std3__44plusIvEEE10Policy1000EPjSC_NS0_13ScanTileStateIjLb1EEES9_NS1_10InputValueIjSC_EEjjLb0EjEEvT0_T1_T2_iT3_T4_T5__param_1,
	.param .align 8 .b8 _ZN3cub18CUB_300001_SM_10006detail4scan16DeviceScanKernelINS2_10policy_hubIjjjjN4cuda3std3__44plusIvEEE10Policy1000EPjSC_NS0_13ScanTileStateIjLb1EEES9_NS1_10InputValueIjSC_EEjjLb0EjEEvT0_T1_T2_iT3_T4_T5__param_2[8],
	.param .u32 _ZN3cub18CUB_300001_SM_10006detail4scan16DeviceScanKernelINS2_10policy_hubIjjjjN4cuda3std3__44plusIvEEE10Policy1000EPjSC_NS0_13ScanTileStateIjLb1EEES9_NS1_10InputValueIjSC_EEjjLb0EjEEvT0_T1_T2_iT3_T4_T5__param_3,
	.param .align 1 .b8 _ZN3cub18CUB_300001_SM_10006detail4scan16DeviceScanKernelINS2_10policy_hubIjjjjN4cuda3std3__44plusIvEEE10Policy1000EPjSC_NS0_13ScanTileStateIjLb1EEES9_NS1_10InputValueIjSC_EEjjLb0EjEEvT0_T1_T2_iT3_T4_T5__param_4[1],
	.param .align 8 .b8 _ZN3cub18CUB_300001_SM_10006detail4scan16DeviceScanKernelINS2_10policy_hubIjjjjN4cuda3std3__44plusIvEEE10Policy1000EPjSC_NS0_13ScanTileStateIjLb1EEES9_NS1_10InputValueIjSC_EEjjLb0EjEEvT0_T1_T2_iT3_T4_T5__param_5[16],
	.param .u32 _ZN3cub18CUB_300001_SM_10006detail4scan16DeviceScanKernelINS2_10policy_hubIjjjjN4cuda3std3__44plusIvEEE10Policy1000EPjSC_NS0_13ScanTileStateIjLb1EEES9_NS1_10InputValueIjSC_EEjjLb0EjEEvT0_T1_T2_iT3_T4_T5__param_6
)
.maxntid 384
{
	.reg .pred 	%p<160>;
	.reg .b16 	%rs<3>;
	.reg .b32 	%r<1038>;
	.reg .b64 	%rd<61>;
	// demoted variable
	.shared .align 16 .b8 _ZZN3cub18CUB_300001_SM_10006detail4scan16DeviceScanKernelINS2_10policy_hubIjjjjN4cuda3std3__44plusIvEEE10Policy1000EPjSC_NS0_13ScanTileStateIjLb1EEES9_NS1_10InputValueIjSC_EEjjLb0EjEEvT0_T1_T2_iT3_T4_T5_E12temp_storage[33808];
	ld.param.u32 	%r241, [_ZN3cub18CUB_300001_SM_10006detail4scan16DeviceScanKernelINS2_10policy_hubIjjjjN4cuda3std3__44plusIvEEE10Policy1000EPjSC_NS0_13ScanTileStateIjLb1EEES9_NS1_10InputValueIjSC_EEjjLb0EjEEvT0_T1_T2_iT3_T4_T5__param_5];
	bfe.u32 	%r242, %r241, 0, 8;
	cvt.u16.u32 	%rs1, %r242;
	and.b16  	%rs2, %rs1, 255;
	ld.param.u64 	%rd14, [_ZN3cub18CUB_300001_SM_10006detail4scan16DeviceScanKernelINS2_10policy_hubIjjjjN4cuda3std3__44plusIvEEE10Policy1000EPjSC_NS0_13ScanTileStateIjLb1EEES9_NS1_10InputValueIjSC_EEjjLb0EjEEvT0_T1_T2_iT3_T4_T5__param_2];
	ld.param.u64 	%rd2, [_ZN3cub18CUB_300001_SM_10006detail4scan16DeviceScanKernelINS2_10policy_hubIjjjjN4cuda3std3__44plusIvEEE10Policy1000EPjSC_NS0_13ScanTileStateIjLb1EEES9_NS1_10InputValueIjSC_EEjjLb0EjEEvT0_T1_T2_iT3_T4_T5__param_5+8];
	ld.param.u64 	%rd15, [_ZN3cub18CUB_300001_SM_10006detail4scan16DeviceScanKernelINS2_10policy_hubIjjjjN4cuda3std3__44plusIvEEE10Policy1000EPjSC_NS0_13ScanTileStateIjLb1EEES9_NS1_10InputValueIjSC_EEjjLb0EjEEvT0_T1_T2_iT3_T4_T5__param_0];
	ld.param.u32 	%r240, [_ZN3cub18CUB_300001_SM_10006detail4scan16DeviceScanKernelINS2_10policy_hubIjjjjN4cuda3std3__44plusIvEEE10Policy1000EPjSC_NS0_13ScanTileStateIjLb1EEES9_NS1_10InputValueIjSC_EEjjLb0EjEEvT0_T1_T2_iT3_T4_T5__param_6];
	cvta.to.global.u64 	%rd1, %rd15;
	setp.eq.s16 	%p1, %rs2, 0;
	@%p1 bra 	$L__BB4_2;
	cvta.to.global.u64 	%rd16, %rd2;
	ld.global.u32 	%r985, [%rd16];
	bra.uni 	$L__BB4_3;
$L__BB4_2:
	cvt.u32.u64 	%r985, %rd2;
$L__BB4_3:
	ld.param.u32 	%r983, [_ZN3cub18CUB_300001_SM_10006detail4scan16DeviceScanKernelINS2_10policy_hubIjjjjN4cuda3std3__44plusIvEEE10Policy1000EPjSC_NS0_13ScanTileStateIjLb1EEES9_NS1_10InputValueIjSC_EEjjLb0EjEEvT0_T1_T2_iT3_T4_T5__param_3];
	mov.u32 	%r243, %ctaid.x;
	add.s32 	%r986, %r983, %r243;
	mul.lo.s32 	%r5, %r986, 8448;
	sub.s32 	%r6, %r240, %r5;
	setp.lt.u32 	%p2, %r6, 8449;
	@%p2 bra 	$L__BB4_29;
	cvt.u64.u32 	%rd40, %r5;
	mov.u32 	%r7, %tid.x;
	and.b32  	%r628, %r7, 31;
	and.b32  	%r629, %r7, 992;
	mul.lo.s32 	%r630, %r629, 22;
	or.b32  	%r631, %r630, %r628;
	cvt.u64.u32 	%rd41, %r631;
	add.s64 	%rd4, %rd41, %rd40;
	shl.b64 	%rd42, %rd4, 2;
	add.s64 	%rd43, %rd1, %rd42;
	ld.global.u32 	%r632, [%rd43];
	ld.global.u32 	%r633, [%rd43+128];
	ld.global.u32 	%r634, [%rd43+256];
	ld.global.u32 	%r635, [%rd43+384];
	ld.global.u32 	%r636, [%rd43+512];
	ld.global.u32 	%r637, [%rd43+640];
	ld.global.u32 	%r638, [%rd43+768];
	ld.global.u32 	%r639, [%rd43+896];
	ld.global.u32 	%r640, [%rd43+1024];
	ld.global.u32 	%r641, [%rd43+1152];
	ld.global.u32 	%r642, [%rd43+1280];
	ld.global.u32 	%r643, [%rd43+1408];
	ld.global.u32 	%r644, [%rd43+1536];
	ld.global.u32 	%r645, [%rd43+1664];
	ld.global.u32 	%r646, [%rd43+1792];
	ld.global.u32 	%r647, [%rd43+1920];
	ld.global.u32 	%r648, [%rd43+2048];
	ld.global.u32 	%r649, [%rd43+2176];
	ld.global.u32 	%r650, [%rd43+2304];
	ld.global.u32 	%r651, [%rd43+2432];
	ld.global.u32 	%r652, [%rd43+2560];
	ld.global.u32 	%r653, [%rd43+2688];
	// begin inline asm
	mov.u32 %r627, %laneid;
	// end inline asm
	shr.u32 	%r9, %r7, 5;
	mad.lo.s32 	%r654, %r9, 704, %r627;
	shl.b32 	%r655, %r654, 2;
	mov.u32 	%r656, _ZZN3cub18CUB_300001_SM_10006detail4scan16DeviceScanKernelINS2_10policy_hubIjjjjN4cuda3std3__44plusIvEEE10Policy1000EPjSC_NS0_13ScanTileStateIjLb1EEES9_NS1_10InputValueIjSC_EEjjLb0EjEEvT0_T1_T2_iT3_T4_T5_E12temp_storage;
	add.s32 	%r10, %r656, %r655;
	st.shared.u32 	[%r10], %r632;
	st.shared.u32 	[%r10+128], %r633;
	st.shared.u32 	[%r10+256], %r634;
	st.shared.u32 	[%r10+384], %r635;
	st.shared.u32 	[%r10+512], %r636;
	st.shared.u32 	[%r10+640], %r637;
	st.shared.u32 	[%r10+768], %r638;
	st.shared.u32 	[%r10+896], %r639;
	st.shared.u32 	[%r10+1024], %r640;
	st.shared.u32 	[%r10+1152], %r641;
	st.shared.u32 	[%r10+1280], %r642;
	st.shared.u32 	[%r10+1408], %r643;
	st.shared.u32 	[%r10+1536], %r644;
	st.shared.u32 	[%r10+1664], %r645;
	st.shared.u32 	[%r10+1792], %r646;
	st.shared.u32 	[%r10+1920], %r647;
	st.shared.u32 	[%r10+2048], %r648;
	st.shared.u32 	[%r10+2176], %r649;
	st.shared.u32 	[%r10+2304], %r650;
	st.shared.u32 	[%r10+2432], %r651;
	st.shared.u32 	[%r10+2560], %r652;
	st.shared.u32 	[%r10+2688], %r653;
	bar.warp.sync 	-1;
	mad.lo.s32 	%r11, %r627, 84, %r10;
	ld.shared.v2.u32 	{%r12, %r13}, [%r11];
	ld.shared.v2.u32 	{%r14, %r15}, [%r11+8];
	ld.shared.v2.u32 	{%r16, %r17}, [%r11+16];
	ld.shared.v2.u32 	{%r18, %r19}, [%r11+24];
	ld.shared.v2.u32 	{%r20, %r21}, [%r11+32];
	ld.shared.v2.u32 	{%r22, %r23}, [%r11+40];
	ld.shared.v2.u32 	{%r24, %r25}, [%r11+48];
	ld.shared.v2.u32 	{%r26, %r27}, [%r11+56];
	ld.shared.v2.u32 	{%r28, %r29}, [%r11+64];
	ld.shared.v2.u32 	{%r30, %r31}, [%r11+72];
	ld.shared.v2.u32 	{%r32, %r33}, [%r11+80];
	bar.sync 	0;
	setp.ne.s32 	%p104, %r986, 0;
	@%p104 bra 	$L__BB4_9;
	add.s32 	%r878, %r13, %r12;
	add.s32 	%r879, %r14, %r878;
	add.s32 	%r880, %r15, %r879;
	add.s32 	%r881, %r16, %r880;
	add.s32 	%r882, %r17, %r881;
	add.s32 	%r883, %r18, %r882;
	add.s32 	%r884, %r19, %r883;
	add.s32 	%r885, %r20, %r884;
	add.s32 	%r886, %r21, %r885;
	add.s32 	%r887, %r22, %r886;
	add.s32 	%r888, %r23, %r887;
	add.s32 	%r889, %r24, %r888;
	add.s32 	%r890, %r25, %r889;
	add.s32 	%r891, %r26, %r890;
	add.s32 	%r892, %r27, %r891;
	add.s32 	%r893, %r28, %r892;
	add.s32 	%r894, %r29, %r893;
	add.s32 	%r895, %r30, %r894;
	add.s32 	%r896, %r31, %r895;
	add.s32 	%r897, %r32, %r896;
	add.s32 	%r852, %r33, %r897;
	mov.b32 	%r850, 1;
	mov.b32 	%r875, 0;
	mov.b32 	%r877, -1;
	// begin inline asm
	{  .reg .u32 r0;  .reg .pred p;  shfl.sync.up.b32 r0|p, %r852, %r850, %r875, %r877;  @p add.u32 r0, r0, %r852;  mov.u32 %r848, r0;}
	// end inline asm
	mov.b32 	%r856, 2;
	// begin inline asm
	{  .reg .u32 r0;  .reg .pred p;  shfl.sync.up.b32 r0|p, %r848, %r856, %r875, %r877;  @p add.u32 r0, r0, %r848;  mov.u32 %r854, r0;}
	// end inline asm
	mov.b32 	%r862, 4;
	// begin inline asm
	{  .reg .u32 r0;  .reg .pred p;  shfl.sync.up.b32 r0|p, %r854, %r862, %r875, %r877;  @p add.u32 r0, r0, %r854;  mov.u32 %r860, r0;}
	// end inline asm
	mov.b32 	%r868, 8;
	// begin inline asm
	{  .reg .u32 r0;  .reg .pred p;  shfl.sync.up.b32 r0|p, %r860, %r868, %r875, %r877;  @p add.u32 r0, r0, %r860;  mov.u32 %r866, r0;}
	// end inline asm
	mov.b32 	%r874, 16;
	// begin inline asm
	{  .reg .u32 r0;  .reg .pred p;  shfl.sync.up.b32 r0|p, %r866, %r874, %r875, %r877;  @p add.u32 r0, r0, %r866;  mov.u32 %r872, r0;}
	// end inline asm
	setp.ne.s32 	%p146, %r627, 31;
	@%p146 bra 	$L__BB4_7;
	shl.b32 	%r898, %r9, 2;
	add.s32 	%r900, %r656, %r898;
	st.shared.u32 	[%r900+16], %r872;
$L__BB4_7:
	bar.sync 	0;
	ld.shared.v4.u32 	{%r901, %r902, %r903, %r904}, [_ZZN3cub18CUB_300001_SM_10006detail4scan16DeviceScanKernelINS2_10policy_hubIjjjjN4cuda3std3__44plusIvEEE10Policy1000EPjSC_NS0_13ScanTileStateIjLb1EEES9_NS1_10InputValueIjSC_EEjjLb0EjEEvT0_T1_T2_iT3_T4_T5_E12temp_storage+16];
	add.s32 	%r905, %r902, %r901;
	setp.eq.s32 	%p147, %r9, 2;
	selp.b32 	%r906, %r905, %r901, %p147;
	add.s32 	%r907, %r905, %r903;
	setp.eq.s32 	%p148, %r9, 3;
	selp.b32 	%r908, %r907, %r906, %p148;
	add.s32 	%r909, %r907, %r904;
	setp.eq.s32 	%p149, %r9, 4;
	selp.b32 	%r910, %r909, %r908, %p149;
	ld.shared.v4.u32 	{%r911, %r912, %r913, %r914}, [_ZZN3cub18CUB_300001_SM_10006detail4scan16DeviceScanKernelINS2_10policy_hubIjjjjN4cuda3std3__44plusIvEEE10Policy1000EPjSC_NS0_13ScanTileStateIjLb1EEES9_NS1_10InputValueIjSC_EEjjLb0EjEEvT0_T1_T2_iT3_T4_T5_E12temp_storage+32];
	add.s32 	%r915, %r909, %r911;
	setp.eq.s32 	%p150, %r9, 5;
	selp.b32 	%r916, %r915, %r910, %p150;
	add.s32 	%r917, %r915, %r912;
	setp.eq.s32 	%p151, %r9, 6;
	selp.b32 	%r918, %r917, %r916, %p151;
	add.s32 	%r919, %r917, %r913;
	setp.eq.s32 	%p152, %r9, 7;
	selp.b32 	%r920, %r919, %r918, %p152;
	add.s32 	%r921, %r919, %r914;
	setp.eq.s32 	%p153, %r9, 8;
	selp.b32 	%r922, %r921, %r920, %p153;
	ld.shared.v4.u32 	{%r923, %r924, %r925, %r926}, [_ZZN3cub18CUB_300001_SM_10006detail4scan16DeviceScanKernelINS2_10policy_hubIjjjjN4cuda3std3__44plusIvEEE10Policy1000EPjSC_NS0_13ScanTileStateIjLb1EEES9_NS1_10InputValueIjSC_EEjjLb0EjEEvT0_T1_T2_iT3_T4_T5_E12temp_storage+48];
	add.s32 	%r927, %r921, %r923;
	setp.eq.s32 	%p154, %r9, 9;
	selp.b32 	%r928, %r927, %r922, %p154;
	add.s32 	%r929, %r927, %r924;
	setp.eq.s32 	%p155, %r9, 10;
	selp.b32 	%r930, %r929, %r928, %p155;
	add.s32 	%r931, %r929, %r925;
	setp.eq.s32 	%p156, %r9, 11;
	selp.b32 	%r932, %r931, %r930, %p156;
	setp.lt.u32 	%p157, %r7, 32;
	selp.b32 	%r933, 0, %r932, %p157;
	setp.eq.s32 	%p158, %r627, 0;
	sub.s32 	%r934, %r872, %r852;
	selp.b32 	%r935, 0, %r934, %p158;
	add.s32 	%r936, %r935, %r985;
	add.s32 	%r1000, %r936, %r933;
	add.s32 	%r937, %r926, %r985;
	add.s32 	%r37, %r937, %r931;
	setp.ne.s32 	%p159, %r7, 0;
	@%p159 bra 	$L__BB4_28;
	add.s64 	%rd55, %rd14, 256;
	mov.b32 	%r938, 101;
	// begin inline asm
	st.relaxed.gpu.v2.u32 [%rd55], {%r938, %r37};
	// end inline asm
	bra.uni 	$L__BB4_28;
$L__BB4_9:
	add.s32 	%r687, %r13, %r12;
	add.s32 	%r688, %r14, %r687;
	add.s32 	%r689, %r15, %r688;
	add.s32 	%r690, %r16, %r689;
	add.s32 	%r691, %r17, %r690;
	add.s32 	%r692, %r18, %r691;
	add.s32 	%r693, %r19, %r692;
	add.s32 	%r694, %r20, %r693;
	add.s32 	%r695, %r21, %r694;
	add.s32 	%r696, %r22, %r695;
	add.s32 	%r697, %r23, %r696;
	add.s32 	%r698, %r24, %r697;
	add.s32 	%r699, %r25, %r698;
	add.s32 	%r700, %r26, %r699;
	add.s32 	%r701, %r27, %r700;
	add.s32 	%r702, %r28, %r701;
	add.s32 	%r703, %r29, %r702;
	add.s32 	%r704, %r30, %r703;
	add.s32 	%r705, %r31, %r704;
	add.s32 	%r706, %r32, %r705;
	add.s32 	%r661, %r33, %r706;
	mov.b32 	%r659, 1;
	mov.b32 	%r684, 0;
	mov.b32 	%r686, -1;
	// begin inline asm
	{  .reg .u32 r0;  .reg .pred p;  shfl.sync.up.b32 r0|p, %r661, %r659, %r684, %r686;  @p add.u32 r0, r0, %r661;  mov.u32 %r657, r0;}
	// end inline asm
	mov.b32 	%r665, 2;
	// begin inline asm
	{  .reg .u32 r0;  .reg .pred p;  shfl.sync.up.b32 r0|p, %r657, %r665, %r684, %r686;  @p add.u32 r0, r0, %r657;  mov.u32 %r663, r0;}
	// end inline asm
	mov.b32 	%r671, 4;
	// begin inline asm
	{  .reg .u32 r0;  .reg .pred p;  shfl.sync.up.b32 r0|p, %r663, %r671, %r684, %r686;  @p add.u32 r0, r0, %r663;  mov.u32 %r669, r0;}
	// end inline asm
	mov.b32 	%r677, 8;
	// begin inline asm
	{  .reg .u32 r0;  .reg .pred p;  shfl.sync.up.b32 r0|p, %r669, %r677, %r684, %r686;  @p add.u32 r0, r0, %r669;  mov.u32 %r675, r0;}
	// end inline asm
	mov.b32 	%r683, 16;
	// begin inline asm
	{  .reg .u32 r0;  .reg .pred p;  shfl.sync.up.b32 r0|p, %r675, %r683, %r684, %r686;  @p add.u32 r0, r0, %r675;  mov.u32 %r681, r0;}
	// end inline asm
	setp.ne.s32 	%p105, %r627, 31;
	@%p105 bra 	$L__BB4_11;
	shl.b32 	%r707, %r9, 2;
	add.s32 	%r709, %r656, %r707;
	st.shared.u32 	[%r709+16], %r681;
$L__BB4_11:
	sub.s32 	%r710, %r681, %r661;
	bar.sync 	0;
	ld.shared.v4.u32 	{%r711, %r712, %r713, %r714}, [_ZZN3cub18CUB_300001_SM_10006detail4scan16DeviceScanKernelINS2_10policy_hubIjjjjN4cuda3std3__44plusIvEEE10Policy1000EPjSC_NS0_13ScanTileStateIjLb1EEES9_NS1_10InputValueIjSC_EEjjLb0EjEEvT0_T1_T2_iT3_T4_T5_E12temp_storage+16];
	add.s32 	%r715, %r712, %r711;
	setp.eq.s32 	%p106, %r9, 2;
	selp.b32 	%r716, %r715, %r711, %p106;
	add.s32 	%r717, %r715, %r713;
	setp.eq.s32 	%p107, %r9, 3;
	selp.b32 	%r718, %r717, %r716, %p107;
	add.s32 	%r719, %r717, %r714;
	setp.eq.s32 	%p108, %r9, 4;
	selp.b32 	%r720, %r719, %r718, %p108;
	ld.shared.v4.u32 	{%r721, %r722, %r723, %r724}, [_ZZN3cub18CUB_300001_SM_10006detail4scan16DeviceScanKernelINS2_10policy_hubIjjjjN4cuda3std3__44plusIvEEE10Policy1000EPjSC_NS0_13ScanTileStateIjLb1EEES9_NS1_10InputValueIjSC_EEjjLb0EjEEvT0_T1_T2_iT3_T4_T5_E12temp_storage+32];
	add.s32 	%r725, %r719, %r721;
	setp.eq.s32 	%p109, %r9, 5;
	selp.b32 	%r726, %r725, %r720, %p109;
	add.s32 	%r727, %r725, %r722;
	setp.eq.s32 	%p110, %r9, 6;
	selp.b32 	%r728, %r727, %r726, %p110;
	add.s32 	%r729, %r727, %r723;
	setp.eq.s32 	%p111, %r9, 7;
	selp.b32 	%r730, %r729, %r728, %p111;
	add.s32 	%r731, %r729, %r724;
	setp.eq.s32 	%p112, %r9, 8;
	selp.b32 	%r732, %r731, %r730, %p112;
	ld.shared.v4.u32 	{%r733, %r734, %r735, %r736}, [_ZZN3cub18CUB_300001_SM_10006detail4scan16DeviceScanKernelINS2_10policy_hubIjjjjN4cuda3std3__44plusIvEEE10Policy1000EPjSC_NS0_13ScanTileStateIjLb1EEES9_NS1_10InputValueIjSC_EEjjLb0EjEEvT0_T1_T2_iT3_T4_T5_E12temp_storage+48];
	add.s32 	%r737, %r731, %r733;
	setp.eq.s32 	%p113, %r9, 9;
	selp.b32 	%r738, %r737, %r732, %p113;
	add.s32 	%r739, %r737, %r734;
	setp.eq.s32 	%p114, %r9, 10;
	selp.b32 	%r740, %r739, %r738, %p114;
	add.s32 	%r741, %r739, %r735;
	setp.eq.s32 	%p115, %r9, 11;
	selp.b32 	%r742, %r741, %r740, %p115;
	add.s32 	%r40, %r741, %r736;
	setp.gt.u32 	%p116, %r7, 31;
	setp.lt.u32 	%p117, %r7, 32;
	setp.eq.s32 	%p118, %r627, 0;
	selp.b32 	%r743, 0, %r710, %p118;
	add.s32 	%r999, %r742, %r743;
	selp.b32 	%r42, %r710, %r999, %p117;
	@%p116 bra 	$L__BB4_27;
	setp.ne.s32 	%p119, %r7, 0;
	mul.wide.s32 	%rd44, %r986, 8;
	add.s64 	%rd5, %rd14, %rd44;
	@%p119 bra 	$L__BB4_14;
	st.shared.u32 	[_ZZN3cub18CUB_300001_SM_10006detail4scan16DeviceScanKernelINS2_10policy_hubIjjjjN4cuda3std3__44plusIvEEE10Policy1000EPjSC_NS0_13ScanTileStateIjLb1EEES9_NS1_10InputValueIjSC_EEjjLb0EjEEvT0_T1_T2_iT3_T4_T5_E12temp_storage+12], %r40;
	add.s64 	%rd45, %rd5, 256;
	mov.b32 	%r744, 100;
	// begin inline asm
	st.relaxed.gpu.v2.u32 [%rd45], {%r744, %r40};
	// end inline asm
$L__BB4_14:
	not.b32 	%r750, %r7;
	add.s32 	%r994, %r986, %r750;
	mov.b32 	%r746, 830;
	// begin inline asm
	nanosleep.u32 %r746;
	// end inline asm
	mul.wide.s32 	%rd47, %r994, 8;
	add.s64 	%rd48, %rd14, %rd47;
	add.s64 	%rd46, %rd48, 256;
	// begin inline asm
	ld.relaxed.gpu.v2.u32 {%r996, %r988}, [%rd46];
	// end inline asm
	mov.b32 	%r989, 952;
$L__BB4_15:
	setp.eq.s32 	%p120, %r996, 99;
	mov.b32 	%r751, -1;
	vote.sync.any.pred 	%p121, %p120, %r751;
	not.pred 	%p122, %p121;
	@%p122 bra 	$L__BB4_17;
	mul.lo.s32 	%r846, %r986, 16807;
	and.b32  	%r986, %r846, 2147483647;
	add.s32 	%r847, %r989, 1;
	rem.u32 	%r843, %r986, %r847;
	// begin inline asm
	nanosleep.u32 %r843;
	// end inline asm
	shr.u32 	%r989, %r989, 1;
	// begin inline asm
	ld.relaxed.gpu.v2.u32 {%r996, %r988}, [%rd46];
	// end inline asm
	bra.uni 	$L__BB4_15;
$L__BB4_17:
	setp.eq.s32 	%p123, %r996, 101;
	mov.b32 	%r778, -1;
	vote.sync.ballot.b32 	%r780, %p123, %r778;
	// begin inline asm
	mov.u32 %r753, %lanemask_ge;
	// end inline asm
	and.b32  	%r781, %r780, %r753;
	or.b32  	%r782, %r781, -2147483648;
	add.s32 	%r783, %r782, -1;
	not.b32 	%r784, %r782;
	and.b32  	%r785, %r784, %r783;
	popc.b32 	%r757, %r785;
	mov.b32 	%r756, 1;
	// begin inline asm
	shfl.sync.down.b32 %r754, %r988, %r756, %r757, %r778;
	// end inline asm
	setp.lt.s32 	%p125, %r627, %r757;
	selp.b32 	%r786, %r754, 0, %p125;
	add.s32 	%r760, %r786, %r988;
	mov.b32 	%r761, 2;
	// begin inline asm
	shfl.sync.down.b32 %r759, %r760, %r761, %r757, %r778;
	// end inline asm
	add.s32 	%r57, %r627, 2;
	setp.gt.s32 	%p126, %r57, %r757;
	selp.b32 	%r787, 0, %r759, %p126;
	add.s32 	%r765, %r760, %r787;
	mov.b32 	%r766, 4;
	// begin inline asm
	shfl.sync.down.b32 %r764, %r765, %r766, %r757, %r778;
	// end inline asm
	add.s32 	%r58, %r627, 4;
	setp.gt.s32 	%p127, %r58, %r757;
	selp.b32 	%r788, 0, %r764, %p127;
	add.s32 	%r770, %r765, %r788;
	mov.b32 	%r771, 8;
	// begin inline asm
	shfl.sync.down.b32 %r769, %r770, %r771, %r757, %r778;
	// end inline asm
	add.s32 	%r59, %r627, 8;
	setp.gt.s32 	%p128, %r59, %r757;
	selp.b32 	%r789, 0, %r769, %p128;
	add.s32 	%r775, %r770, %r789;
	mov.b32 	%r776, 16;
	// begin inline asm
	shfl.sync.down.b32 %r774, %r775, %r776, %r757, %r778;
	// end inline asm
	add.s32 	%r60, %r627, 16;
	setp.gt.s32 	%p129, %r60, %r757;
	selp.b32 	%r790, 0, %r774, %p129;
	add.s32 	%r993, %r775, %r790;
	add.s64 	%rd7, %rd14, 256;
	mov.b32 	%r990, 952;
$L__BB4_18:
	setp.ne.s32 	%p130, %r996, 101;
	mov.b32 	%r791, -1;
	vote.sync.all.pred 	%p131, %p130, %r791;
	not.pred 	%p132, %p131;
	@%p132 bra 	$L__BB4_23;
	shr.u32 	%r990, %r990, 1;
	mul.wide.s32 	%rd51, %r994, 8;
	add.s64 	%rd52, %rd7, %rd51;
	add.s64 	%rd50, %rd52, -256;
	// begin inline asm
	ld.relaxed.gpu.v2.u32 {%r996, %r997}, [%rd50];
	// end inline asm
	mov.u32 	%r998, %r990;
$L__BB4_20:
	setp.eq.s32 	%p136, %r996, 99;
	mov.b32 	%r799, -1;
	vote.sync.any.pred 	%p137, %p136, %r799;
	not.pred 	%p138, %p137;
	@%p138 bra 	$L__BB4_22;
	mul.lo.s32 	%r841, %r986, 16807;
	and.b32  	%r986, %r841, 2147483647;
	add.s32 	%r842, %r998, 1;
	rem.u32 	%r838, %r986, %r842;
	// begin inline asm
	nanosleep.u32 %r838;
	// end inline asm
	shr.u32 	%r998, %r998, 1;
	// begin inline asm
	ld.relaxed.gpu.v2.u32 {%r996, %r997}, [%rd50];
	// end inline asm
	bra.uni 	$L__BB4_20;
$L__BB4_22:
	setp.eq.s32 	%p139, %r996, 101;
	mov.b32 	%r825, -1;
	vote.sync.ballot.b32 	%r826, %p139, %r825;
	and.b32  	%r827, %r826, %r753;
	or.b32  	%r828, %r827, -2147483648;
	add.s32 	%r829, %r828, -1;
	not.b32 	%r830, %r828;
	and.b32  	%r831, %r830, %r829;
	popc.b32 	%r804, %r831;
	mov.b32 	%r803, 1;
	// begin inline asm
	shfl.sync.down.b32 %r801, %r997, %r803, %r804, %r825;
	// end inline asm
	setp.lt.s32 	%p141, %r627, %r804;
	selp.b32 	%r832, %r801, 0, %p141;
	add.s32 	%r807, %r832, %r997;
	mov.b32 	%r808, 2;
	// begin inline asm
	shfl.sync.down.b32 %r806, %r807, %r808, %r804, %r825;
	// end inline asm
	setp.gt.s32 	%p142, %r57, %r804;
	selp.b32 	%r833, 0, %r806, %p142;
	add.s32 	%r812, %r807, %r833;
	mov.b32 	%r813, 4;
	// begin inline asm
	shfl.sync.down.b32 %r811, %r812, %r813, %r804, %r825;
	// end inline asm
	setp.gt.s32 	%p143, %r58, %r804;
	selp.b32 	%r834, 0, %r811, %p143;
	add.s32 	%r817, %r812, %r834;
	mov.b32 	%r818, 8;
	// begin inline asm
	shfl.sync.down.b32 %r816, %r817, %r818, %r804, %r825;
	// end inline asm
	setp.gt.s32 	%p144, %r59, %r804;
	selp.b32 	%r835, 0, %r816, %p144;
	add.s32 	%r822, %r817, %r835;
	mov.b32 	%r823, 16;
	// begin inline asm
	shfl.sync.down.b32 %r821, %r822, %r823, %r804, %r825;
	// end inline asm
	setp.gt.s32 	%p145, %r60, %r804;
	selp.b32 	%r836, 0, %r821, %p145;
	add.s32 	%r837, %r836, %r993;
	add.s32 	%r993, %r837, %r822;
	add.s32 	%r994, %r994, -32;
	bra.uni 	$L__BB4_18;
$L__BB4_23:
	@%p119 bra 	$L__BB4_25;
	add.s32 	%r794, %r993, %r40;
	add.s64 	%rd49, %rd5, 256;
	mov.b32 	%r793, 101;
	// begin inline asm
	st.relaxed.gpu.v2.u32 [%rd49], {%r793, %r794};
	// end inline asm
	st.shared.u32 	[_ZZN3cub18CUB_300001_SM_10006detail4scan16DeviceScanKernelINS2_10policy_hubIjjjjN4cuda3std3__44plusIvEEE10Policy1000EPjSC_NS0_13ScanTileStateIjLb1EEES9_NS1_10InputValueIjSC_EEjjLb0EjEEvT0_T1_T2_iT3_T4_T5_E12temp_storage+4], %r993;
	st.shared.u32 	[_ZZN3cub18CUB_300001_SM_10006detail4scan16DeviceScanKernelINS2_10policy_hubIjjjjN4cuda3std3__44plusIvEEE10Policy1000EPjSC_NS0_13ScanTileStateIjLb1EEES9_NS1_10InputValueIjSC_EEjjLb0EjEEvT0_T1_T2_iT3_T4_T5_E12temp_storage+8], %r794;
$L__BB4_25:
	setp.ne.s32 	%p134, %r627, 0;
	mov.u32 	%r999, %r42;
	@%p134 bra 	$L__BB4_27;
	st.shared.u32 	[_ZZN3cub18CUB_300001_SM_10006detail4scan16DeviceScanKernelINS2_10policy_hubIjjjjN4cuda3std3__44plusIvEEE10Policy1000EPjSC_NS0_13ScanTileStateIjLb1EEES9_NS1_10InputValueIjSC_EEjjLb0EjEEvT0_T1_T2_iT3_T4_T5_E12temp_storage+76], %r993;
	mov.u32 	%r999, %r993;
$L__BB4_27:
	bar.sync 	0;
	setp.eq.s32 	%p135, %r7, 0;
	ld.shared.u32 	%r795, [_ZZN3cub18CUB_300001_SM_10006detail4scan16DeviceScanKernelINS2_10policy_hubIjjjjN4cuda3std3__44plusIvEEE10Policy1000EPjSC_NS0_13ScanTileStateIjLb1EEES9_NS1_10InputValueIjSC_EEjjLb0EjEEvT0_T1_T2_iT3_T4_T5_E12temp_storage+76];
	selp.b32 	%r796, 0, %r795, %p135;
	add.s32 	%r1000, %r796, %r999;
$L__BB4_28:
	ld.param.u64 	%rd60, [_ZN3cub18CUB_300001_SM_10006detail4scan16DeviceScanKernelINS2_10policy_hubIjjjjN4cuda3std3__44plusIvEEE10Policy1000EPjSC_NS0_13ScanTileStateIjLb1EEES9_NS1_10InputValueIjSC_EEjjLb0EjEEvT0_T1_T2_iT3_T4_T5__param_1];
	add.s32 	%r940, %r1000, %r12;
	add.s32 	%r941, %r13, %r940;
	add.s32 	%r942, %r14, %r941;
	add.s32 	%r943, %r15, %r942;
	add.s32 	%r944, %r16, %r943;
	add.s32 	%r945, %r17, %r944;
	add.s32 	%r946, %r18, %r945;
	add.s32 	%r947, %r19, %r946;
	add.s32 	%r948, %r20, %r947;
	add.s32 	%r949, %r21, %r948;
	add.s32 	%r950, %r22, %r949;
	add.s32 	%r951, %r23, %r950;
	add.s32 	%r952, %r24, %r951;
	add.s32 	%r953, %r25, %r952;
	add.s32 	%r954, %r26, %r953;
	add.s32 	%r955, %r27, %r954;
	add.s32 	%r956, %r28, %r955;
	add.s32 	%r957, %r29, %r956;
	add.s32 	%r958, %r30, %r957;
	add.s32 	%r959, %r31, %r958;
	add.s32 	%r960, %r32, %r959;
	bar.sync 	0;
	st.shared.v2.u32 	[%r11], {%r1000, %r940};
	st.shared.v2.u32 	[%r11+8], {%r941, %r942};
	st.shared.v2.u32 	[%r11+16], {%r943, %r944};
	st.shared.v2.u32 	[%r11+24], {%r945, %r946};
	st.shared.v2.u32 	[%r11+32], {%r947, %r948};
	st.shared.v2.u32 	[%r11+40], {%r949, %r950};
	st.shared.v2.u32 	[%r11+48], {%r951, %r952};
	st.shared.v2.u32 	[%r11+56], {%r953, %r954};
	st.shared.v2.u32 	[%r11+64], {%r955, %r956};
	st.shared.v2.u32 	[%r11+72], {%r957, %r958};
	st.shared.v2.u32 	[%r11+80], {%r959, %r960};
	bar.warp.sync 	-1;
	ld.shared.u32 	%r961, [%r10];
	ld.shared.u32 	%r962, [%r10+128];
	ld.shared.u32 	%r963, [%r10+256];
	ld.shared.u32 	%r964, [%r10+384];
	ld.shared.u32 	%r965, [%r10+512];
	ld.shared.u32 	%r966, [%r10+640];
	ld.shared.u32 	%r967, [%r10+768];
	ld.shared.u32 	%r968, [%r10+896];
	ld.shared.u32 	%r969, [%r10+1024];
	ld.shared.u32 	%r970, [%r10+1152];
	ld.shared.u32 	%r971, [%r10+1280];
	ld.shared.u32 	%r972, [%r10+1408];
	ld.shared.u32 	%r973, [%r10+1536];
	ld.shared.u32 	%r974, [%r10+1664];
	ld.shared.u32 	%r975, [%r10+1792];
	ld.shared.u32 	%r976, [%r10+1920];
	ld.shared.u32 	%r977, [%r10+2048];
	ld.shared.u32 	%r978, [%r10+2176];
	ld.shared.u32 	%r979, [%r10+2304];
	ld.shared.u32 	%r980, [%r10+2432];
	ld.shared.u32 	%r981, [%r10+2560];
	ld.shared.u32 	%r982, [%r10+2688];
	cvta.to.global.u64 	%rd56, %rd60;
	add.s64 	%rd58, %rd56, %rd42;
	st.global.u32 	[%rd58], %r961;
	st.global.u32 	[%rd58+128], %r962;
	st.global.u32 	[%rd58+256], %r963;
	st.global.u32 	[%rd58+384], %r964;
	st.global.u32 	[%rd58+512], %r965;
	st.global.u32 	[%rd58+640], %r966;
	st.global.u32 	[%rd58+768], %r967;
	st.global.u32 	[%rd58+896], %r968;
	st.global.u32 	[%rd58+1024], %r969;
	st.global.u32 	[%rd58+1152], %r970;
	st.global.u32 	[%rd58+1280], %r971;
	st.global.u32 	[%rd58+1408], %r972;
	st.global.u32 	[%rd58+1536], %r973;
	st.global.u32 	[%rd58+1664], %r974;
	st.global.u32 	[%rd58+1792], %r975;
	st.global.u32 	[%rd58+1920], %r976;
	st.global.u32 	[%rd58+2048], %r977;
	st.global.u32 	[%rd58+2176], %r978;
	st.global.u32 	[%rd58+2304], %r979;
	st.global.u32 	[%rd58+2432], %r980;
	st.global.u32 	[%rd58+2560], %r981;
	st.global.u32 	[%rd58+2688], %r982;
	bra.uni 	$L__BB4_143;
$L__BB4_29:
	setp.eq.s32 	%p3, %r6, 0;
	@%p3 bra 	$L__BB4_143;
	mul.wide.u32 	%rd17, %r5, 4;
	add.s64 	%rd18, %rd1, %rd17;
	mov.u32 	%r85, %tid.x;
	ld.global.u32 	%r1022, [%rd18];
	and.b32  	%r244, %r85, 31;
	and.b32  	%r245, %r85, 992;
	mul.lo.s32 	%r246, %r245, 22;
	or.b32  	%r87, %r246, %r244;
	setp.ge.u32 	%p4, %r87, %r6;
	shl.b32 	%r247, %r87, 2;
	cvt.u64.u32 	%rd19, %r247;
	add.s64 	%rd9, %rd18, %rd19;
	mov.u32 	%r1001, %r1022;
	@%p4 bra 	$L__BB4_32;
	ld.global.u32 	%r1001, [%rd9];
$L__BB4_32:
	add.s32 	%r90, %r87, 32;
	setp.ge.u32 	%p5, %r90, %r6;
	mov.u32 	%r1002, %r1022;
	@%p5 bra 	$L__BB4_34;
	ld.global.u32 	%r1002, [%rd9+128];
$L__BB4_34:
	add.s32 	%r93, %r87, 64;
	setp.ge.u32 	%p6, %r93, %r6;
	mov.u32 	%r1003, %r1022;
	@%p6 bra 	$L__BB4_36;
	ld.global.u32 	%r1003, [%rd9+256];
$L__BB4_36:
	add.s32 	%r96, %r87, 96;
	setp.ge.u32 	%p7, %r96, %r6;
	mov.u32 	%r1004, %r1022;
	@%p7 bra 	$L__BB4_38;
	ld.global.u32 	%r1004, [%rd9+384];
$L__BB4_38:
	add.s32 	%r248, %r87, 128;
	setp.ge.u32 	%p8, %r248, %r6;
	mov.u32 	%r1005, %r1022;
	@%p8 bra 	$L__BB4_40;
	ld.global.u32 	%r1005, [%rd9+512];
$L__BB4_40:
	add.s32 	%r249, %r87, 160;
	setp.ge.u32 	%p9, %r249, %r6;
	mov.u32 	%r1006, %r1022;
	@%p9 bra 	$L__BB4_42;
	ld.global.u32 	%r1006, [%rd9+640];
$L__BB4_42:
	add.s32 	%r103, %r87, 192;
	setp.ge.u32 	%p10, %r103, %r6;
	mov.u32 	%r1007, %r1022;
	@%p10 bra 	$L__BB4_44;
	ld.global.u32 	%r1007, [%rd9+768];
$L__BB4_44:
	add.s32 	%r250, %r87, 224;
	setp.ge.u32 	%p11, %r250, %r6;
	mov.u32 	%r1008, %r1022;
	@%p11 bra 	$L__BB4_46;
	ld.global.u32 	%r1008, [%rd9+896];
$L__BB4_46:
	add.s32 	%r108, %r87, 256;
	setp.ge.u32 	%p12, %r108, %r6;
	mov.u32 	%r1009, %r1022;
	@%p12 bra 	$L__BB4_48;
	ld.global.u32 	%r1009, [%rd9+1024];
$L__BB4_48:
	add.s32 	%r251, %r87, 288;
	setp.ge.u32 	%p13, %r251, %r6;
	mov.u32 	%r1010, %r1022;
	@%p13 bra 	$L__BB4_50;
	ld.global.u32 	%r1010, [%rd9+1152];
$L__BB4_50:
	add.s32 	%r113, %r87, 320;
	setp.ge.u32 	%p14, %r113, %r6;
	mov.u32 	%r1011, %r1022;
	@%p14 bra 	$L__BB4_52;
	ld.global.u32 	%r1011, [%rd9+1280];
$L__BB4_52:
	add.s32 	%r116, %r87, 352;
	setp.ge.u32 	%p15, %r116, %r6;
	mov.u32 	%r1012, %r1022;
	@%p15 bra 	$L__BB4_54;
	ld.global.u32 	%r1012, [%rd9+1408];
$L__BB4_54:
	add.s32 	%r119, %r87, 384;
	setp.ge.u32 	%p16, %r119, %r6;
	mov.u32 	%r1013, %r1022;
	@%p16 bra 	$L__BB4_56;
	ld.global.u32 	%r1013, [%rd9+1536];
$L__BB4_56:
	add.s32 	%r122, %r87, 416;
	setp.ge.u32 	%p17, %r122, %r6;
	mov.u32 	%r1014, %r1022;
	@%p17 bra 	$L__BB4_58;
	ld.global.u32 	%r1014, [%rd9+1664];
$L__BB4_58:
	add.s32 	%r252, %r87, 448;
	setp.ge.u32 	%p18, %r252, %r6;
	mov.u32 	%r1015, %r1022;
	@%p18 bra 	$L__BB4_60;
	ld.global.u32 	%r1015, [%rd9+1792];
$L__BB4_60:
	add.s32 	%r127, %r87, 480;
	setp.ge.u32 	%p19, %r127, %r6;
	mov.u32 	%r1016, %r1022;
	@%p19 bra 	$L__BB4_62;
	ld.global.u32 	%r1016, [%rd9+1920];
$L__BB4_62:
	add.s32 	%r253, %r87, 512;
	setp.ge.u32 	%p20, %r253, %r6;
	mov.u32 	%r1017, %r1022;
	@%p20 bra 	$L__BB4_64;
	ld.global.u32 	%r1017, [%rd9+2048];
$L__BB4_64:
	add.s32 	%r254, %r87, 544;
	setp.ge.u32 	%p21, %r254, %r6;
	mov.u32 	%r1018, %r1022;
	@%p21 bra 	$L__BB4_66;
	ld.global.u32 	%r1018, [%rd9+2176];
$L__BB4_66:
	add.s32 	%r134, %r87, 576;
	setp.ge.u32 	%p22, %r134, %r6;
	mov.u32 	%r1019, %r1022;
	@%p22 bra 	$L__BB4_68;
	ld.global.u32 	%r1019, [%rd9+2304];
$L__BB4_68:
	add.s32 	%r255, %r87, 608;
	setp.ge.u32 	%p23, %r255, %r6;
	mov.u32 	%r1020, %r1022;
	@%p23 bra 	$L__BB4_70;
	ld.global.u32 	%r1020, [%rd9+2432];
$L__BB4_70:
	add.s32 	%r256, %r87, 640;
	setp.ge.u32 	%p24, %r256, %r6;
	mov.u32 	%r1021, %r1022;
	@%p24 bra 	$L__BB4_72;
	ld.global.u32 	%r1021, [%rd9+2560];
$L__BB4_72:
	add.s32 	%r141, %r87, 672;
	setp.ge.u32 	%p25, %r141, %r6;
	@%p25 bra 	$L__BB4_74;
	ld.global.u32 	%r1022, [%rd9+2688];
$L__BB4_74:
	// begin inline asm
	mov.u32 %r257, %laneid;
	// end inline asm
	shr.u32 	%r145, %r85, 5;
	mad.lo.s32 	%r258, %r145, 704, %r257;
	shl.b32 	%r259, %r258, 2;
	mov.u32 	%r260, _ZZN3cub18CUB_300001_SM_10006detail4scan16DeviceScanKernelINS2_10policy_hubIjjjjN4cuda3std3__44plusIvEEE10Policy1000EPjSC_NS0_13ScanTileStateIjLb1EEES9_NS1_10InputValueIjSC_EEjjLb0EjEEvT0_T1_T2_iT3_T4_T5_E12temp_storage;
	add.s32 	%r146, %r260, %r259;
	st.shared.u32 	[%r146], %r1001;
	st.shared.u32 	[%r146+128], %r1002;
	st.shared.u32 	[%r146+256], %r1003;
	st.shared.u32 	[%r146+384], %r1004;
	st.shared.u32 	[%r146+512], %r1005;
	st.shared.u32 	[%r146+640], %r1006;
	st.shared.u32 	[%r146+768], %r1007;
	st.shared.u32 	[%r146+896], %r1008;
	st.shared.u32 	[%r146+1024], %r1009;
	st.shared.u32 	[%r146+1152], %r1010;
	st.shared.u32 	[%r146+1280], %r1011;
	st.shared.u32 	[%r146+1408], %r1012;
	st.shared.u32 	[%r146+1536], %r1013;
	st.shared.u32 	[%r146+1664], %r1014;
	st.shared.u32 	[%r146+1792], %r1015;
	st.shared.u32 	[%r146+1920], %r1016;
	st.shared.u32 	[%r146+2048], %r1017;
	st.shared.u32 	[%r146+2176], %r1018;
	st.shared.u32 	[%r146+2304], %r1019;
	st.shared.u32 	[%r146+2432], %r1020;
	st.shared.u32 	[%r146+2560], %r1021;
	st.shared.u32 	[%r146+2688], %r1022;
	bar.warp.sync 	-1;
	mad.lo.s32 	%r147, %r257, 84, %r146;
	ld.shared.v2.u32 	{%r148, %r149}, [%r147];
	ld.shared.v2.u32 	{%r150, %r151}, [%r147+8];
	ld.shared.v2.u32 	{%r152, %r153}, [%r147+16];
	ld.shared.v2.u32 	{%r154, %r155}, [%r147+24];
	ld.shared.v2.u32 	{%r156, %r157}, [%r147+32];
	ld.shared.v2.u32 	{%r158, %r159}, [%r147+40];
	ld.shared.v2.u32 	{%r160, %r161}, [%r147+48];
	ld.shared.v2.u32 	{%r162, %r163}, [%r147+56];
	ld.shared.v2.u32 	{%r164, %r165}, [%r147+64];
	ld.shared.v2.u32 	{%r166, %r167}, [%r147+72];
	ld.shared.v2.u32 	{%r168, %r169}, [%r147+80];
	bar.sync 	0;
	setp.ne.s32 	%p26, %r986, 0;
	@%p26 bra 	$L__BB4_78;
	add.s32 	%r490, %r149, %r148;
	add.s32 	%r491, %r150, %r490;
	add.s32 	%r492, %r151, %r491;
	add.s32 	%r493, %r152, %r492;
	add.s32 	%r494, %r153, %r493;
	add.s32 	%r495, %r154, %r494;
	add.s32 	%r496, %r155, %r495;
	add.s32 	%r497, %r156, %r496;
	add.s32 	%r498, %r157, %r497;
	add.s32 	%r499, %r158, %r498;
	add.s32 	%r500, %r159, %r499;
	add.s32 	%r501, %r160, %r500;
	add.s32 	%r502, %r161, %r501;
	add.s32 	%r503, %r162, %r502;
	add.s32 	%r504, %r163, %r503;
	add.s32 	%r505, %r164, %r504;
	add.s32 	%r506, %r165, %r505;
	add.s32 	%r507, %r166, %r506;
	add.s32 	%r508, %r167, %r507;
	add.s32 	%r509, %r168, %r508;
	add.s32 	%r464, %r169, %r509;
	mov.b32 	%r462, 1;
	mov.b32 	%r487, 0;
	mov.b32 	%r489, -1;
	// begin inline asm
	{  .reg .u32 r0;  .reg .pred p;  shfl.sync.up.b32 r0|p, %r464, %r462, %r487, %r489;  @p add.u32 r0, r0, %r464;  mov.u32 %r460, r0;}
	// end inline asm
	mov.b32 	%r468, 2;
	// begin inline asm
	{  .reg .u32 r0;  .reg .pred p;  shfl.sync.up.b32 r0|p, %r460, %r468, %r487, %r489;  @p add.u32 r0, r0, %r460;  mov.u32 %r466, r0;}
	// end inline asm
	mov.b32 	%r474, 4;
	// begin inline asm
	{  .reg .u32 r0;  .reg .pred p;  shfl.sync.up.b32 r0|p, %r466, %r474, %r487, %r489;  @p add.u32 r0, r0, %r466;  mov.u32 %r472, r0;}
	// end inline asm
	mov.b32 	%r480, 8;
	// begin inline asm
	{  .reg .u32 r0;  .reg .pred p;  shfl.sync.up.b32 r0|p, %r472, %r480, %r487, %r489;  @p add.u32 r0, r0, %r472;  mov.u32 %r478, r0;}
	// end inline asm
	mov.b32 	%r486, 16;
	// begin inline asm
	{  .reg .u32 r0;  .reg .pred p;  shfl.sync.up.b32 r0|p, %r478, %r486, %r487, %r489;  @p add.u32 r0, r0, %r478;  mov.u32 %r484, r0;}
	// end inline asm
	setp.ne.s32 	%p68, %r257, 31;
	@%p68 bra 	$L__BB4_77;
	shl.b32 	%r510, %r145, 2;
	mov.u32 	%r511, _ZZN3cub18CUB_300001_SM_10006detail4scan16DeviceScanKernelINS2_10policy_hubIjjjjN4cuda3std3__44plusIvEEE10Policy1000EPjSC_NS0_13ScanTileStateIjLb1EEES9_NS1_10InputValueIjSC_EEjjLb0EjEEvT0_T1_T2_iT3_T4_T5_E12temp_storage;
	add.s32 	%r512, %r511, %r510;
	st.shared.u32 	[%r512+16], %r484;
$L__BB4_77:
	bar.sync 	0;
	ld.shared.v4.u32 	{%r513, %r514, %r515, %r516}, [_ZZN3cub18CUB_300001_SM_10006detail4scan16DeviceScanKernelINS2_10policy_hubIjjjjN4cuda3std3__44plusIvEEE10Policy1000EPjSC_NS0_13ScanTileStateIjLb1EEES9_NS1_10InputValueIjSC_EEjjLb0EjEEvT0_T1_T2_iT3_T4_T5_E12temp_storage+16];
	add.s32 	%r517, %r514, %r513;
	setp.eq.s32 	%p69, %r145, 2;
	selp.b32 	%r518, %r517, %r513, %p69;
	add.s32 	%r519, %r517, %r515;
	setp.eq.s32 	%p70, %r145, 3;
	selp.b32 	%r520, %r519, %r518, %p70;
	add.s32 	%r521, %r519, %r516;
	setp.eq.s32 	%p71, %r145, 4;
	selp.b32 	%r522, %r521, %r520, %p71;
	ld.shared.v4.u32 	{%r523, %r524, %r525, %r526}, [_ZZN3cub18CUB_300001_SM_10006detail4scan16DeviceScanKernelINS2_10policy_hubIjjjjN4cuda3std3__44plusIvEEE10Policy1000EPjSC_NS0_13ScanTileStateIjLb1EEES9_NS1_10InputValueIjSC_EEjjLb0EjEEvT0_T1_T2_iT3_T4_T5_E12temp_storage+32];
	add.s32 	%r527, %r521, %r523;
	setp.eq.s32 	%p72, %r145, 5;
	selp.b32 	%r528, %r527, %r522, %p72;
	add.s32 	%r529, %r527, %r524;
	setp.eq.s32 	%p73, %r145, 6;
	selp.b32 	%r530, %r529, %r528, %p73;
	add.s32 	%r531, %r529, %r525;
	setp.eq.s32 	%p74, %r145, 7;
	selp.b32 	%r532, %r531, %r530, %p74;
	add.s32 	%r533, %r531, %r526;
	setp.eq.s32 	%p75, %r145, 8;
	selp.b32 	%r534, %r533, %r532, %p75;
	.pragma "used_bytes_mask 4095";
	ld.shared.v4.u32 	{%r535, %r536, %r537, %r538}, [_ZZN3cub18CUB_300001_SM_10006detail4scan16DeviceScanKernelINS2_10policy_hubIjjjjN4cuda3std3__44plusIvEEE10Policy1000EPjSC_NS0_13ScanTileStateIjLb1EEES9_NS1_10InputValueIjSC_EEjjLb0EjEEvT0_T1_T2_iT3_T4_T5_E12temp_storage+48];
	add.s32 	%r539, %r533, %r535;
	setp.eq.s32 	%p76, %r145, 9;
	selp.b32 	%r540, %r539, %r534, %p76;
	add.s32 	%r541, %r539, %r536;
	setp.eq.s32 	%p77, %r145, 10;
	selp.b32 	%r542, %r541, %r540, %p77;
	add.s32 	%r543, %r541, %r537;
	setp.eq.s32 	%p78, %r145, 11;
	selp.b32 	%r544, %r543, %r542, %p78;
	setp.lt.u32 	%p79, %r85, 32;
	selp.b32 	%r545, 0, %r544, %p79;
	setp.eq.s32 	%p80, %r257, 0;
	sub.s32 	%r546, %r484, %r464;
	selp.b32 	%r547, 0, %r546, %p80;
	add.s32 	%r548, %r547, %r985;
	add.s32 	%r1037, %r548, %r545;
	bra.uni 	$L__BB4_97;
$L__BB4_78:
	add.s32 	%r291, %r149, %r148;
	add.s32 	%r292, %r150, %r291;
	add.s32 	%r293, %r151, %r292;
	add.s32 	%r294, %r152, %r293;
	add.s32 	%r295, %r153, %r294;
	add.s32 	%r296, %r154, %r295;
	add.s32 	%r297, %r155, %r296;
	add.s32 	%r298, %r156, %r297;
	add.s32 	%r299, %r157, %r298;
	add.s32 	%r300, %r158, %r299;
	add.s32 	%r301, %r159, %r300;
	add.s32 	%r302, %r160, %r301;
	add.s32 	%r303, %r161, %r302;
	add.s32 	%r304, %r162, %r303;
	add.s32 	%r305, %r163, %r304;
	add.s32 	%r306, %r164, %r305;
	add.s32 	%r307, %r165, %r306;
	add.s32 	%r308, %r166, %r307;
	add.s32 	%r309, %r167, %r308;
	add.s32 	%r310, %r168, %r309;
	add.s32 	%r265, %r169, %r310;
	mov.b32 	%r263, 1;
	mov.b32 	%r288, 0;
	mov.b32 	%r290, -1;
	// begin inline asm
	{  .reg .u32 r0;  .reg .pred p;  shfl.sync.up.b32 r0|p, %r265, %r263, %r288, %r290;  @p add.u32 r0, r0, %r265;  mov.u32 %r261, r0;}
	// end inline asm
	mov.b32 	%r269, 2;
	// begin inline asm
	{  .reg .u32 r0;  .reg .pred p;  shfl.sync.up.b32 r0|p, %r261, %r269, %r288, %r290;  @p add.u32 r0, r0, %r261;  mov.u32 %r267, r0;}
	// end inline asm
	mov.b32 	%r275, 4;
	// begin inline asm
	{  .reg .u32 r0;  .reg .pred p;  shfl.sync.up.b32 r0|p, %r267, %r275, %r288, %r290;  @p add.u32 r0, r0, %r267;  mov.u32 %r273, r0;}
	// end inline asm
	mov.b32 	%r281, 8;
	// begin inline asm
	{  .reg .u32 r0;  .reg .pred p;  shfl.sync.up.b32 r0|p, %r273, %r281, %r288, %r290;  @p add.u32 r0, r0, %r273;  mov.u32 %r279, r0;}
	// end inline asm
	mov.b32 	%r287, 16;
	// begin inline asm
	{  .reg .u32 r0;  .reg .pred p;  shfl.sync.up.b32 r0|p, %r279, %r287, %r288, %r290;  @p add.u32 r0, r0, %r279;  mov.u32 %r285, r0;}
	// end inline asm
	setp.ne.s32 	%p27, %r257, 31;
	@%p27 bra 	$L__BB4_80;
	shl.b32 	%r311, %r145, 2;
	mov.u32 	%r312, _ZZN3cub18CUB_300001_SM_10006detail4scan16DeviceScanKernelINS2_10policy_hubIjjjjN4cuda3std3__44plusIvEEE10Policy1000EPjSC_NS0_13ScanTileStateIjLb1EEES9_NS1_10InputValueIjSC_EEjjLb0EjEEvT0_T1_T2_iT3_T4_T5_E12temp_storage;
	add.s32 	%r313, %r312, %r311;
	st.shared.u32 	[%r313+16], %r285;
$L__BB4_80:
	sub.s32 	%r314, %r285, %r265;
	bar.sync 	0;
	ld.shared.v4.u32 	{%r315, %r316, %r317, %r318}, [_ZZN3cub18CUB_300001_SM_10006detail4scan16DeviceScanKernelINS2_10policy_hubIjjjjN4cuda3std3__44plusIvEEE10Policy1000EPjSC_NS0_13ScanTileStateIjLb1EEES9_NS1_10InputValueIjSC_EEjjLb0EjEEvT0_T1_T2_iT3_T4_T5_E12temp_storage+16];
	add.s32 	%r319, %r316, %r315;
	setp.eq.s32 	%p28, %r145, 2;
	selp.b32 	%r320, %r319, %r315, %p28;
	add.s32 	%r321, %r319, %r317;
	setp.eq.s32 	%p29, %r145, 3;
	selp.b32 	%r322, %r321, %r320, %p29;
	add.s32 	%r323, %r321, %r318;
	setp.eq.s32 	%p30, %r145, 4;
	selp.b32 	%r324, %r323, %r322, %p30;
	ld.shared.v4.u32 	{%r325, %r326, %r327, %r328}, [_ZZN3cub18CUB_300001_SM_10006detail4scan16DeviceScanKernelINS2_10policy_hubIjjjjN4cuda3std3__44plusIvEEE10Policy1000EPjSC_NS0_13ScanTileStateIjLb1EEES9_NS1_10InputValueIjSC_EEjjLb0EjEEvT0_T1_T2_iT3_T4_T5_E12temp_storage+32];
	add.s32 	%r329, %r323, %r325;
	setp.eq.s32 	%p31, %r145, 5;
	selp.b32 	%r330, %r329, %r324, %p31;
	add.s32 	%r331, %r329, %r326;
	setp.eq.s32 	%p32, %r145, 6;
	selp.b32 	%r332, %r331, %r330, %p32;
	add.s32 	%r333, %r331, %r327;
	setp.eq.s32 	%p33, %r145, 7;
	selp.b32 	%r334, %r333, %r332, %p33;
	add.s32 	%r335, %r333, %r328;
	setp.eq.s32 	%p34, %r145, 8;
	selp.b32 	%r336, %r335, %r334, %p34;
	ld.shared.v4.u32 	{%r337, %r338, %r339, %r340}, [_ZZN3cub18CUB_300001_SM_10006detail4scan16DeviceScanKernelINS2_10policy_hubIjjjjN4cuda3std3__44plusIvEEE10Policy1000EPjSC_NS0_13ScanTileStateIjLb1EEES9_NS1_10InputValueIjSC_EEjjLb0EjEEvT0_T1_T2_iT3_T4_T5_E12temp_storage+48];
	add.s32 	%r341, %r335, %r337;
	setp.eq.s32 	%p35, %r145, 9;
	selp.b32 	%r342, %r341, %r336, %p35;
	add.s32 	%r343, %r341, %r338;
	setp.eq.s32 	%p36, %r145, 10;
	selp.b32 	%r344, %r343, %r342, %p36;
	add.s32 	%r345, %r343, %r339;
	setp.eq.s32 	%p37, %r145, 11;
	selp.b32 	%r346, %r345, %r344, %p37;
	add.s32 	%r175, %r345, %r340;
	setp.gt.u32 	%p38, %r85, 31;
	setp.lt.u32 	%p39, %r85, 32;
	setp.eq.s32 	%p40, %r257, 0;
	selp.b32 	%r347, 0, %r314, %p40;
	add.s32 	%r1036, %r346, %r347;
	selp.b32 	%r177, %r314, %r1036, %p39;
	@%p38 bra 	$L__BB4_96;
	setp.ne.s32 	%p41, %r85, 0;
	mul.wide.s32 	%rd20, %r986, 8;
	add.s64 	%rd10, %rd14, %rd20;
	@%p41 bra 	$L__BB4_83;
	st.shared.u32 	[_ZZN3cub18CUB_300001_SM_10006detail4scan16DeviceScanKernelINS2_10policy_hubIjjjjN4cuda3std3__44plusIvEEE10Policy1000EPjSC_NS0_13ScanTileStateIjLb1EEES9_NS1_10InputValueIjSC_EEjjLb0EjEEvT0_T1_T2_iT3_T4_T5_E12temp_storage+12], %r175;
	add.s64 	%rd21, %rd10, 256;
	mov.b32 	%r348, 100;
	// begin inline asm
	st.relaxed.gpu.v2.u32 [%rd21], {%r348, %r175};
	// end inline asm
$L__BB4_83:
	not.b32 	%r354, %r85;
	add.s32 	%r1031, %r986, %r354;
	mov.b32 	%r350, 830;
	// begin inline asm
	nanosleep.u32 %r350;
	// end inline asm
	mul.wide.s32 	%rd23, %r1031, 8;
	add.s64 	%rd24, %rd14, %rd23;
	add.s64 	%rd22, %rd24, 256;
	// begin inline asm
	ld.relaxed.gpu.v2.u32 {%r1033, %r1025}, [%rd22];
	// end inline asm
	mov.b32 	%r1026, 952;
$L__BB4_84:
	setp.eq.s32 	%p42, %r1033, 99;
	mov.b32 	%r355, -1;
	vote.sync.any.pred 	%p43, %p42, %r355;
	not.pred 	%p44, %p43;
	@%p44 bra 	$L__BB4_86;
	mul.lo.s32 	%r458, %r986, 16807;
	and.b32  	%r986, %r458, 2147483647;
	add.s32 	%r459, %r1026, 1;
	rem.u32 	%r455, %r986, %r459;
	// begin inline asm
	nanosleep.u32 %r455;
	// end inline asm
	shr.u32 	%r1026, %r1026, 1;
	// begin inline asm
	ld.relaxed.gpu.v2.u32 {%r1033, %r1025}, [%rd22];
	// end inline asm
	bra.uni 	$L__BB4_84;
$L__BB4_86:
	setp.eq.s32 	%p45, %r1033, 101;
	mov.b32 	%r382, -1;
	vote.sync.ballot.b32 	%r384, %p45, %r382;
	// begin inline asm
	mov.u32 %r357, %lanemask_ge;
	// end inline asm
	and.b32  	%r385, %r384, %r357;
	or.b32  	%r386, %r385, -2147483648;
	add.s32 	%r387, %r386, -1;
	not.b32 	%r388, %r386;
	and.b32  	%r389, %r388, %r387;
	popc.b32 	%r361, %r389;
	mov.b32 	%r360, 1;
	// begin inline asm
	shfl.sync.down.b32 %r358, %r1025, %r360, %r361, %r382;
	// end inline asm
	setp.lt.s32 	%p47, %r257, %r361;
	selp.b32 	%r390, %r358, 0, %p47;
	add.s32 	%r364, %r390, %r1025;
	mov.b32 	%r365, 2;
	// begin inline asm
	shfl.sync.down.b32 %r363, %r364, %r365, %r361, %r382;
	// end inline asm
	add.s32 	%r391, %r257, 2;
	setp.gt.s32 	%p48, %r391, %r361;
	selp.b32 	%r392, 0, %r363, %p48;
	add.s32 	%r369, %r364, %r392;
	mov.b32 	%r370, 4;
	// begin inline asm
	shfl.sync.down.b32 %r368, %r369, %r370, %r361, %r382;
	// end inline asm
	add.s32 	%r393, %r257, 4;
	setp.gt.s32 	%p49, %r393, %r361;
	selp.b32 	%r394, 0, %r368, %p49;
	add.s32 	%r374, %r369, %r394;
	mov.b32 	%r375, 8;
	// begin inline asm
	shfl.sync.down.b32 %r373, %r374, %r375, %r361, %r382;
	// end inline asm
	add.s32 	%r395, %r257, 8;
	setp.gt.s32 	%p50, %r395, %r361;
	selp.b32 	%r396, 0, %r373, %p50;
	add.s32 	%r379, %r374, %r396;
	mov.b32 	%r380, 16;
	// begin inline asm
	shfl.sync.down.b32 %r378, %r379, %r380, %r361, %r382;
	// end inline asm
	add.s32 	%r397, %r257, 16;
	setp.gt.s32 	%p51, %r397, %r361;
	selp.b32 	%r398, 0, %r378, %p51;
	add.s32 	%r1029, %r379, %r398;
	add.s64 	%rd11, %rd14, 256;
	mov.b32 	%r1027, 952;
$L__BB4_87:
	setp.ne.s32 	%p52, %r1033, 101;
	mov.b32 	%r399, -1;
	vote.sync.all.pred 	%p53, %p52, %r399;
	not.pred 	%p54, %p53;
	@%p54 bra 	$L__BB4_92;
	shr.u32 	%r1027, %r1027, 1;
	mul.wide.s32 	%rd27, %r1031, 8;
	add.s64 	%rd28, %rd11, %rd27;
	add.s64 	%rd26, %rd28, -256;
	// begin inline asm
	ld.relaxed.gpu.v2.u32 {%r1033, %r1034}, [%rd26];
	// end inline asm
	mov.u32 	%r1035, %r1027;
$L__BB4_89:
	setp.eq.s32 	%p58, %r1033, 99;
	mov.b32 	%r407, -1;
	vote.sync.any.pred 	%p59, %p58, %r407;
	not.pred 	%p60, %p59;
	@%p60 bra 	$L__BB4_91;
	mul.lo.s32 	%r453, %r986, 16807;
	and.b32  	%r986, %r453, 2147483647;
	add.s32 	%r454, %r1035, 1;
	rem.u32 	%r450, %r986, %r454;
	// begin inline asm
	nanosleep.u32 %r450;
	// end inline asm
	shr.u32 	%r1035, %r1035, 1;
	// begin inline asm
	ld.relaxed.gpu.v2.u32 {%r1033, %r1034}, [%rd26];
	// end inline asm
	bra.uni 	$L__BB4_89;
$L__BB4_91:
	setp.eq.s32 	%p61, %r1033, 101;
	mov.b32 	%r433, -1;
	vote.sync.ballot.b32 	%r434, %p61, %r433;
	and.b32  	%r435, %r434, %r357;
	or.b32  	%r436, %r435, -2147483648;
	add.s32 	%r437, %r436, -1;
	not.b32 	%r438, %r436;
	and.b32  	%r439, %r438, %r437;
	popc.b32 	%r412, %r439;
	mov.b32 	%r411, 1;
	// begin inline asm
	shfl.sync.down.b32 %r409, %r1034, %r411, %r412, %r433;
	// end inline asm
	setp.lt.s32 	%p63, %r257, %r412;
	selp.b32 	%r440, %r409, 0, %p63;
	add.s32 	%r415, %r440, %r1034;
	mov.b32 	%r416, 2;
	// begin inline asm
	shfl.sync.down.b32 %r414, %r415, %r416, %r412, %r433;
	// end inline asm
	add.s32 	%r441, %r257, 2;
	setp.gt.s32 	%p64, %r441, %r412;
	selp.b32 	%r442, 0, %r414, %p64;
	add.s32 	%r420, %r415, %r442;
	mov.b32 	%r421, 4;
	// begin inline asm
	shfl.sync.down.b32 %r419, %r420, %r421, %r412, %r433;
	// end inline asm
	add.s32 	%r443, %r257, 4;
	setp.gt.s32 	%p65, %r443, %r412;
	selp.b32 	%r444, 0, %r419, %p65;
	add.s32 	%r425, %r420, %r444;
	mov.b32 	%r426, 8;
	// begin inline asm
	shfl.sync.down.b32 %r424, %r425, %r426, %r412, %r433;
	// end inline asm
	add.s32 	%r445, %r257, 8;
	setp.gt.s32 	%p66, %r445, %r412;
	selp.b32 	%r446, 0, %r424, %p66;
	add.s32 	%r430, %r425, %r446;
	mov.b32 	%r431, 16;
	// begin inline asm
	shfl.sync.down.b32 %r429, %r430, %r431, %r412, %r433;
	// end inline asm
	add.s32 	%r447, %r257, 16;
	setp.gt.s32 	%p67, %r447, %r412;
	selp.b32 	%r448, 0, %r429, %p67;
	add.s32 	%r449, %r448, %r1029;
	add.s32 	%r1029, %r449, %r430;
	add.s32 	%r1031, %r1031, -32;
	bra.uni 	$L__BB4_87;
$L__BB4_92:
	@%p41 bra 	$L__BB4_94;
	add.s32 	%r402, %r1029, %r175;
	add.s64 	%rd25, %rd10, 256;
	mov.b32 	%r401, 101;
	// begin inline asm
	st.relaxed.gpu.v2.u32 [%rd25], {%r401, %r402};
	// end inline asm
	st.shared.u32 	[_ZZN3cub18CUB_300001_SM_10006detail4scan16DeviceScanKernelINS2_10policy_hubIjjjjN4cuda3std3__44plusIvEEE10Policy1000EPjSC_NS0_13ScanTileStateIjLb1EEES9_NS1_10InputValueIjSC_EEjjLb0EjEEvT0_T1_T2_iT3_T4_T5_E12temp_storage+4], %r1029;
	st.shared.u32 	[_ZZN3cub18CUB_300001_SM_10006detail4scan16DeviceScanKernelINS2_10policy_hubIjjjjN4cuda3std3__44plusIvEEE10Policy1000EPjSC_NS0_13ScanTileStateIjLb1EEES9_NS1_10InputValueIjSC_EEjjLb0EjEEvT0_T1_T2_iT3_T4_T5_E12temp_storage+8], %r402;
$L__BB4_94:
	setp.ne.s32 	%p56, %r257, 0;
	mov.u32 	%r1036, %r177;
	@%p56 bra 	$L__BB4_96;
	st.shared.u32 	[_ZZN3cub18CUB_300001_SM_10006detail4scan16DeviceScanKernelINS2_10policy_hubIjjjjN4cuda3std3__44plusIvEEE10Policy1000EPjSC_NS0_13ScanTileStateIjLb1EEES9_NS1_10InputValueIjSC_EEjjLb0EjEEvT0_T1_T2_iT3_T4_T5_E12temp_storage+76], %r1029;
	mov.u32 	%r1036, %r1029;
$L__BB4_96:
	bar.sync 	0;
	setp.eq.s32 	%p57, %r85, 0;
	ld.shared.u32 	%r403, [_ZZN3cub18CUB_300001_SM_10006detail4scan16DeviceScanKernelINS2_10policy_hubIjjjjN4cuda3std3__44plusIvEEE10Policy1000EPjSC_NS0_13ScanTileStateIjLb1EEES9_NS1_10InputValueIjSC_EEjjLb0EjEEvT0_T1_T2_iT3_T4_T5_E12temp_storage+76];
	selp.b32 	%r404, 0, %r403, %p57;
	add.s32 	%r1037, %r404, %r1036;
$L__BB4_97:
	add.s32 	%r549, %r1037, %r148;
	add.s32 	%r550, %r149, %r549;
	add.s32 	%r551, %r150, %r550;
	add.s32 	%r552, %r151, %r551;
	add.s32 	%r553, %r152, %r552;
	add.s32 	%r554, %r153, %r553;
	add.s32 	%r555, %r154, %r554;
	add.s32 	%r556, %r155, %r555;
	add.s32 	%r557, %r156, %r556;
	add.s32 	%r558, %r157, %r557;
	add.s32 	%r559, %r158, %r558;
	add.s32 	%r560, %r159, %r559;
	add.s32 	%r561, %r160, %r560;
	add.s32 	%r562, %r161, %r561;
	add.s32 	%r563, %r162, %r562;
	add.s32 	%r564, %r163, %r563;
	add.s32 	%r565, %r164, %r564;
	add.s32 	%r566, %r165, %r565;
	add.s32 	%r567, %r166, %r566;
	add.s32 	%r568, %r167, %r567;
	add.s32 	%r569, %r168, %r568;
	bar.sync 	0;
	st.shared.v2.u32 	[%r147], {%r1037, %r549};
	st.shared.v2.u32 	[%r147+8], {%r550, %r551};
	st.shared.v2.u32 	[%r147+16], {%r552, %r553};
	st.shared.v2.u32 	[%r147+24], {%r554, %r555};
	st.shared.v2.u32 	[%r147+32], {%r556, %r557};
	st.shared.v2.u32 	[%r147+40], {%r558, %r559};
	st.shared.v2.u32 	[%r147+48], {%r560, %r561};
	st.shared.v2.u32 	[%r147+56], {%r562, %r563};
	st.shared.v2.u32 	[%r147+64], {%r564, %r565};
	st.shared.v2.u32 	[%r147+72], {%r566, %r567};
	st.shared.v2.u32 	[%r147+80], {%r568, %r569};
	bar.warp.sync 	-1;
	ld.shared.u32 	%r216, [%r146];
	ld.shared.u32 	%r217, [%r146+128];
	ld.shared.u32 	%r218, [%r146+256];
	ld.shared.u32 	%r219, [%r146+384];
	ld.shared.u32 	%r220, [%r146+512];
	ld.shared.u32 	%r221, [%r146+640];
	ld.shared.u32 	%r222, [%r146+768];
	ld.shared.u32 	%r223, [%r146+896];
	ld.shared.u32 	%r224, [%r146+1024];
	ld.shared.u32 	%r225, [%r146+1152];
	ld.shared.u32 	%r226, [%r146+1280];
	ld.shared.u32 	%r227, [%r146+1408];
	ld.shared.u32 	%r228, [%r146+1536];
	ld.shared.u32 	%r229, [%r146+1664];
	ld.shared.u32 	%r230, [%r146+1792];
	ld.shared.u32 	%r231, [%r146+1920];
	ld.shared.u32 	%r232, [%r146+2048];
	ld.shared.u32 	%r233, [%r146+2176];
	ld.shared.u32 	%r234, [%r146+2304];
	ld.shared.u32 	%r235, [%r146+2432];
	ld.shared.u32 	%r236, [%r146+2560];
	ld.shared.u32 	%r237, [%r146+2688];
	setp.ne.s32 	%p81, %r85, 0;
	@%p81 bra 	$L__BB4_99;
	st.volatile.shared.u32 	[_ZZN3cub18CUB_300001_SM_10006detail4scan16DeviceScanKernelINS2_10policy_hubIjjjjN4cuda3std3__44plusIvEEE10Policy1000EPjSC_NS0_13ScanTileStateIjLb1EEES9_NS1_10InputValueIjSC_EEjjLb0EjEEvT0_T1_T2_iT3_T4_T5_E12temp_storage+33792], %r6;
$L__BB4_99:
	ld.param.u32 	%r984, [_ZN3cub18CUB_300001_SM_10006detail4scan16DeviceScanKernelINS2_10policy_hubIjjjjN4cuda3std3__44plusIvEEE10Policy1000EPjSC_NS0_13ScanTileStateIjLb1EEES9_NS1_10InputValueIjSC_EEjjLb0EjEEvT0_T1_T2_iT3_T4_T5__param_3];
	ld.param.u64 	%rd59, [_ZN3cub18CUB_300001_SM_10006detail4scan16DeviceScanKernelINS2_10policy_hubIjjjjN4cuda3std3__44plusIvEEE10Policy1000EPjSC_NS0_13ScanTileStateIjLb1EEES9_NS1_10InputValueIjSC_EEjjLb0EjEEvT0_T1_T2_iT3_T4_T5__param_1];
	bar.sync 	0;
	ld.volatile.shared.u32 	%r238, [_ZZN3cub18CUB_300001_SM_10006detail4scan16DeviceScanKernelINS2_10policy_hubIjjjjN4cuda3std3__44plusIvEEE10Policy1000EPjSC_NS0_13ScanTileStateIjLb1EEES9_NS1_10InputValueIjSC_EEjjLb0EjEEvT0_T1_T2_iT3_T4_T5_E12temp_storage+33792];
	setp.ge.s32 	%p82, %r87, %r238;
	cvt.u64.u32 	%rd35, %r87;
	mov.u32 	%r570, %ctaid.x;
	add.s32 	%r571, %r984, %r570;
	mul.lo.s32 	%r572, %r571, 8448;
	cvt.u64.u32 	%rd36, %r572;
	add.s64 	%rd37, %rd35, %rd36;
	cvta.to.global.u64 	%rd38, %rd59;
	shl.b64 	%rd39, %rd37, 2;
	add.s64 	%rd12, %rd38, %rd39;
	@%p82 bra 	$L__BB4_101;
	st.global.u32 	[%rd12], %r216;
$L__BB4_101:
	setp.ge.s32 	%p83, %r90, %r238;
	@%p83 bra 	$L__BB4_103;
	st.global.u32 	[%rd12+128], %r217;
$L__BB4_103:
	setp.ge.s32 	%p84, %r93, %r238;
	@%p84 bra 	$L__BB4_105;
	st.global.u32 	[%rd12+256], %r218;
$L__BB4_105:
	setp.ge.s32 	%p85, %r96, %r238;
	@%p85 bra 	$L__BB4_107;
	st.global.u32 	[%rd12+384], %r219;
$L__BB4_107:
	mov.u32 	%r573, %tid.x;
	and.b32  	%r574, %r573, 992;
	mul.lo.s32 	%r575, %r574, 22;
	and.b32  	%r576, %r573, 31;
	or.b32  	%r577, %r575, %r576;
	add.s32 	%r578, %r577, 128;
	setp.ge.s32 	%p86, %r578, %r238;
	@%p86 bra 	$L__BB4_109;
	st.global.u32 	[%rd12+512], %r220;
$L__BB4_109:
	add.s32 	%r584, %r577, 160;
	setp.ge.s32 	%p87, %r584, %r238;
	@%p87 bra 	$L__BB4_111;
	st.global.u32 	[%rd12+640], %r221;
$L__BB4_111:
	setp.ge.s32 	%p88, %r103, %r238;
	@%p88 bra 	$L__BB4_113;
	st.global.u32 	[%rd12+768], %r222;
$L__BB4_113:
	add.s32 	%r590, %r577, 224;
	setp.ge.s32 	%p89, %r590, %r238;
	@%p89 bra 	$L__BB4_115;
	st.global.u32 	[%rd12+896], %r223;
$L__BB4_115:
	setp.ge.s32 	%p90, %r108, %r238;
	@%p90 bra 	$L__BB4_117;
	st.global.u32 	[%rd12+1024], %r224;
$L__BB4_117:
	add.s32 	%r596, %r577, 288;
	setp.ge.s32 	%p91, %r596, %r238;
	@%p91 bra 	$L__BB4_119;
	st.global.u32 	[%rd12+1152], %r225;
$L__BB4_119:
	setp.ge.s32 	%p92, %r113, %r238;
	@%p92 bra 	$L__BB4_121;
	st.global.u32 	[%rd12+1280], %r226;
$L__BB4_121:
	setp.ge.s32 	%p93, %r116, %r238;
	@%p93 bra 	$L__BB4_123;
	st.global.u32 	[%rd12+1408], %r227;
$L__BB4_123:
	setp.ge.s32 	%p94, %r119, %r238;
	@%p94 bra 	$L__BB4_125;
	st.global.u32 	[%rd12+1536], %r228;
$L__BB4_125:
	setp.ge.s32 	%p95, %r122, %r238;
	@%p95 bra 	$L__BB4_127;
	st.global.u32 	[%rd12+1664], %r229;
$L__BB4_127:
	add.s32 	%r602, %r577, 448;
	setp.ge.s32 	%p96, %r602, %r238;
	@%p96 bra 	$L__BB4_129;
	st.global.u32 	[%rd12+1792], %r230;
$L__BB4_129:
	setp.ge.s32 	%p97, %r127, %r238;
	@%p97 bra 	$L__BB4_131;
	st.global.u32 	[%rd12+1920], %r231;
$L__BB4_131:
	add.s32 	%r608, %r577, 512;
	setp.ge.s32 	%p98, %r608, %r238;
	@%p98 bra 	$L__BB4_133;
	st.global.u32 	[%rd12+2048], %r232;
$L__BB4_133:
	add.s32 	%r614, %r577, 544;
	setp.ge.s32 	%p99, %r614, %r238;
	@%p99 bra 	$L__BB4_135;
	st.global.u32 	[%rd12+2176], %r233;
$L__BB4_135:
	setp.ge.s32 	%p100, %r134, %r238;
	@%p100 bra 	$L__BB4_137;
	st.global.u32 	[%rd12+2304], %r234;
$L__BB4_137:
	add.s32 	%r620, %r577, 608;
	setp.ge.s32 	%p101, %r620, %r238;
	@%p101 bra 	$L__BB4_139;
	st.global.u32 	[%rd12+2432], %r235;
$L__BB4_139:
	add.s32 	%r626, %r577, 640;
	setp.ge.s32 	%p102, %r626, %r238;
	@%p102 bra 	$L__BB4_141;
	st.global.u32 	[%rd12+2560], %r236;
$L__BB4_141:
	setp.ge.s32 	%p103, %r141, %r238;
	@%p103 bra 	$L__BB4_143;
	st.global.u32 	[%rd12+2688], %r237;
$L__BB4_143:
	ret;

}


// ===== COMPILED SASS (sm_100) =====

	.target	sm_100

	.elftype	@"ET_EXEC"


//--------------------- .note.nv.tkinfo           --------------------------
	.section	.note.nv.tkinfo,"",@"SHT_NOTE"
	.sectionflags	@"SHF_NOTE_NV_TKINFO"
	.tkinfo
        /*0018*/ 	.word	0x00000002
        /*0030*/ 	.string	""
        /*0030*/ 	.string	"ptxas"
        /*0030*/ 	.string	"Cuda compilation tools, release 13.0, V13.0.88"
        /*0030*/ 	.string	"Build cuda_13.0.r13.0/compiler.36424714_0"
        /*0030*/ 	.string	"-arch sm_100 -m 64 "



//--------------------- .note.nv.cuinfo           --------------------------
	.section	.note.nv.cuinfo,"",@"SHT_NOTE"
	.sectionflags	@"SHF_NOTE_NV_CUINFO"
        /*0018*/ 	.short	0x0002
        /*001a*/ 	.short	0x0064
        /*001c*/ 	.short	0x0082
	.zero		2


//--------------------- .nv.info                  --------------------------
	.section	.nv.info,"",@"SHT_CUDA_INFO"
	.align	4


	//----- nvinfo : EIATTR_REGCOUNT
	.align		4
        /*0000*/ 	.byte	0x04, 0x2f
        /*0002*/ 	.short	(.L_41 - .L_40)
	.align		4
.L_40:
        /*0004*/ 	.word	index@(_Z20gpu_radix_sort_localPjS_S_jS_jj)
        /*0008*/ 	.word	0x0000001c


	//----- nvinfo : EIATTR_FRAME_SIZE
	.align		4
.L_41:
        /*000c*/ 	.byte	0x04, 0x11
        /*000e*/ 	.short	(.L_43 - .L_42)
	.align		4
.L_42:
        /*0010*/ 	.word	index@(_Z20gpu_radix_sort_localPjS_S_jS_jj)
        /*0014*/ 	.word	0x00000000


	//----- nvinfo : EIATTR_REGCOUNT
	.align		4
.L_43:
        /*0018*/ 	.byte	0x04, 0x2f
        /*001a*/ 	.short	(.L_45 - .L_44)
	.align		4
.L_44:
        /*001c*/ 	.word	index@(_Z16gpu_glbl_shufflePjS_S_S_jjj)
        /*0020*/ 	.word	0x00000010


	//----- nvinfo : EIATTR_FRAME_SIZE
	.align		4
.L_45:
        /*0024*/ 	.byte	0x04, 0x11
        /*0026*/ 	.short	(.L_47 - .L_46)
	.align		4
.L_46:
        /*0028*/ 	.word	index@(_Z16gpu_glbl_shufflePjS_S_S_jjj)
        /*002c*/ 	.word	0x00000000


	//----- nvinfo : EIATTR_REGCOUNT
	.align		4
.L_47:
        /*0030*/ 	.byte	0x04, 0x2f
        /*0032*/ 	.short	(.L_49 - .L_48)
	.align		4
.L_48:
        /*0034*/ 	.word	index@(_ZN3cub18CUB_300001_SM_10006detail11EmptyKernelIvEEvv)
        /*0038*/ 	.word	0x00000004


	//----- nvinfo : EIATTR_FRAME_SIZE
	.align		4
.L_49:
        /*003c*/ 	.byte	0x04, 0x11
        /*003e*/ 	.short	(.L_51 - .L_50)
	.align		4
.L_50:
        /*0040*/ 	.word	index@(_ZN3cub18CUB_300001_SM_10006detail11EmptyKernelIvEEvv)
        /*0044*/ 	.word	0x00000000


	//----- nvinfo : EIATTR_REGCOUNT
	.align		4
.L_51:
        /*0048*/ 	.byte	0x04, 0x2f
        /*004a*/ 	.short	(.L_53 - .L_52)
	.align		4
.L_52:
        /*004c*/ 	.word	index@(_ZN3cub18CUB_300001_SM_10006detail4scan20DeviceScanInitKernelINS0_13ScanTileStateIjLb1EEEEEvT_i)
        /*0050*/ 	.word	0x00000008


	//----- nvinfo : EIATTR_FRAME_SIZE
	.align		4
.L_53:
        /*0054*/ 	.byte	0x04, 0x11
        /*0056*/ 	.short	(.L_55 - .L_54)
	.align		4
.L_54:
        /*0058*/ 	.word	index@(_ZN3cub18CUB_300001_SM_10006detail4scan20DeviceScanInitKernelINS0_13ScanTileStateIjLb1EEEEEvT_i)
        /*005c*/ 	.word	0x00000000


	//----- nvinfo : EIATTR_REGCOUNT
	.align		4
.L_55:
        /*0060*/ 	.byte	0x04, 0x2f
        /*0062*/ 	.short	(.L_57 - .L_56)
	.align		4
.L_56:
        /*0064*/ 	.word	index@(_ZN3cub18CUB_300001_SM_10006detail4scan16DeviceScanKernelINS2_10policy_hubIjjjjN4cuda3std3__44plusIvEEE10Policy1000EPjSC_NS0_13ScanTileStateIjLb1EEES9_NS1_10InputValueIjSC_EEjjLb0EjEEvT0_T1_T2_iT3_T4_T5_)
        /*0068*/ 	.word	0x00000038


	//----- nvinfo : EIATTR_FRAME_SIZE
	.align		4
.L_57:
        /*006c*/ 	.byte	0x04, 0x11
        /*006e*/ 	.short	(.L_59 - .L_58)
	.align		4
.L_58:
        /*0070*/ 	.word	index@(_ZN3cub18CUB_300001_SM_10006detail4scan16DeviceScanKernelINS2_10policy_hubIjjjjN4cuda3std3__44plusIvEEE10Policy1000EPjSC_NS0_13ScanTileStateIjLb1EEES9_NS1_10InputValueIjSC_EEjjLb0EjEEvT0_T1_T2_iT3_T4_T5_)
        /*0074*/ 	.word	0x00000000


	//----- nvinfo : EIATTR_MIN_STACK_SIZE
	.align		4
.L_59:
        /*0078*/ 	.byte	0x04, 0x12
        /*007a*/ 	.short	(.L_61 - .L_60)
	.align		4
.L_60:
        /*007c*/ 	.word	index@(_ZN3cub18CUB_300001_SM_10006detail4scan16DeviceScanKernelINS2_10policy_hubIjjjjN4cuda3std3__44plusIvEEE10Policy1000EPjSC_NS0_13ScanTileStateIjLb1EEES9_NS1_10InputValueIjSC_EEjjLb0EjEEvT0_T1_T2_iT3_T4_T5_)
        /*0080*/ 	.word	0x00000000


	//----- nvinfo : EIATTR_MIN_STACK_SIZE
	.align		4
.L_61:
        /*0084*/ 	.byte	0x04, 0x12
        /*0086*/ 	.short	(.L_63 - .L_62)
	.align		4
.L_62:
        /*0088*/ 	.word	index@(_ZN3cub18CUB_300001_SM_10006detail4scan20DeviceScanInitKernelINS0_13ScanTileStateIjLb1EEEEEvT_i)
        /*008c*/ 	.word	0x00000000


	//----- nvinfo : EIATTR_MIN_STACK_SIZE
	.align		4
.L_63:
        /*0090*/ 	.byte	0x04, 0x12
        /*0092*/ 	.short	(.L_65 - .L_64)
	.align		4
.L_64:
        /*0094*/ 	.word	index@(_ZN3cub18CUB_300001_SM_10006detail11EmptyKernelIvEEvv)
        /*0098*/ 	.word	0x00000000


	//----- nvinfo : EIATTR_MIN_STACK_SIZE
	.align		4
.L_65:
        /*009c*/ 	.byte	0x04, 0x12
        /*009e*/ 	.short	(.L_67 - .L_66)
	.align		4
.L_66:
        /*00a0*/ 	.word	index@(_Z16gpu_glbl_shufflePjS_S_S_jjj)
        /*00a4*/ 	.word	0x00000000


	//----- nvinfo : EIATTR_MIN_STACK_SIZE
	.align		4
.L_67:
        /*00a8*/ 	.byte	0x04, 0x12
        /*00aa*/ 	.short	(.L_69 - .L_68)
	.align		4
.L_68:
        /*00ac*/ 	.word	index@(_Z20gpu_radix_sort_localPjS_S_jS_jj)
        /*00b0*/ 	.word	0x00000000
.L_69:


//--------------------- .nv.compat                --------------------------
	.section	.nv.compat,"",@"SHT_CUDA_COMPAT_INFO"
	.align	4
        /*0000*/ 	.byte	0x02, 0x09, 0x00, 0x00, 0x02, 0x02, 0x01, 0x00, 0x02, 0x05, 0x05, 0x00, 0x03, 0x07, 0x01, 0x01
        /*0010*/ 	.byte	0x02, 0x03, 0x00, 0x00, 0x02, 0x06, 0x01, 0x00, 0x04, 0x0b, 0x08, 0x00, 0x09, 0x00, 0x00, 0x00
        /*0020*/ 	.byte	0x00, 0x00, 0x00, 0x00


//--------------------- .nv.info._ZN3cub18CUB_300001_SM_10006detail4scan16DeviceScanKernelINS2_10policy_hubIjjjjN4cuda3std3__44plusIvEEE10Policy1000EPjSC_NS0_13ScanTileStateIjLb1EEES9_NS1_10InputValueIjSC_EEjjLb0EjEEvT0_T1_T2_iT3_T4_T5_ --------------------------
	.section	.nv.info._ZN3cub18CUB_300001_SM_10006detail4scan16DeviceScanKernelINS2_10policy_hubIjjjjN4cuda3std3__44plusIvEEE10Policy1000EPjSC_NS0_13ScanTileStateIjLb1EEES9_NS1_10InputValueIjSC_EEjjLb0EjEEvT0_T1_T2_iT3_T4_T5_,"",@"SHT_CUDA_INFO"
	.sectionflags	@""
	.align	4


	//----- nvinfo : EIATTR_CUDA_API_VERSION
	.align		4
        /*0000*/ 	.byte	0x04, 0x37
        /*0002*/ 	.short	(.L_71 - .L_70)
.L_70:
        /*0004*/ 	.word	0x00000082


	//----- nvinfo : EIATTR_KPARAM_INFO
	.align		4
.L_71:
        /*0008*/ 	.byte	0x04, 0x17
        /*000a*/ 	.short	(.L_73 - .L_72)
.L_72:
        /*000c*/ 	.word	0x00000000
        /*0010*/ 	.short	0x0006
        /*0012*/ 	.short	0x0030
        /*0014*/ 	.byte	0x00, 0xf0, 0x11, 0x00


	//----- nvinfo : EIATTR_KPARAM_INFO
	.align		4
.L_73:
        /*0018*/ 	.byte	0x04, 0x17
        /*001a*/ 	.short	(.L_75 - .L_74)
.L_74:
        /*001c*/ 	.word	0x00000000
        /*0020*/ 	.short	0x0005
        /*0022*/ 	.short	0x0020
        /*0024*/ 	.byte	0x00, 0xf0, 0x41, 0x00


	//----- nvinfo : EIATTR_KPARAM_INFO
	.align		4
.L_75:
        /*0028*/ 	.byte	0x04, 0x17
        /*002a*/ 	.short	(.L_77 - .L_76)
.L_76:
        /*002c*/ 	.word	0x00000000
        /*0030*/ 	.short	0x0004
        /*0032*/ 	.short	0x001c
        /*0034*/ 	.byte	0x00, 0xf0, 0x05, 0x00


	//----- nvinfo : EIATTR_KPARAM_INFO
	.align		4
.L_77:
        /*0038*/ 	.byte	0x04, 0x17
        /*003a*/ 	.short	(.L_79 - .L_78)
.L_78:
        /*003c*/ 	.word	0x00000000
        /*0040*/ 	.short	0x0003
        /*0042*/ 	.short	0x0018
        /*0044*/ 	.byte	0x00, 0xf0, 0x11, 0x00


	//----- nvinfo : EIATTR_KPARAM_INFO
	.align		4
.L_79:
        /*0048*/ 	.byte	0x04, 0x17
        /*004a*/ 	.short	(.L_81 - .L_80)
.L_80:
        /*004c*/ 	.word	0x00000000
        /*0050*/ 	.short	0x0002
        /*0052*/ 	.short	0x0010
        /*0054*/ 	.byte	0x00, 0xf0, 0x21, 0x00


	//----- nvinfo : EIATTR_KPARAM_INFO
	.align		4
.L_81:
        /*0058*/ 	.byte	0x04, 0x17
        /*005a*/ 	.short	(.L_83 - .L_82)
.L_82:
        /*005c*/ 	.word	0x00000000
        /*0060*/ 	.short	0x0001
        /*0062*/ 	.short	0x0008
        /*0064*/ 	.byte	0x00, 0xf5, 0x21, 0x00


	//----- nvinfo : EIATTR_KPARAM_INFO
	.align		4
.L_83:
        /*0068*/ 	.byte	0x04, 0x17
        /*006a*/ 	.short	(.L_85 - .L_84)
.L_84:
        /*006c*/ 	.word	0x00000000
        /*0070*/ 	.short	0x0000
        /*0072*/ 	.short	0x0000
        /*0074*/ 	.byte	0x00, 0xf5, 0x21, 0x00


	//----- nvinfo : EIATTR_SPARSE_MMA_MASK
	.align		4
.L_85:
        /*0078*/ 	.byte	0x03, 0x50
        /*007a*/ 	.short	0x0000


	//----- nvinfo : EIATTR_MAXREG_COUNT
	.align		4
        /*007c*/ 	.byte	0x03, 0x1b
        /*007e*/ 	.short	0x00a8


	//----- nvinfo : EIATTR_NUM_BARRIERS
	.align		4
        /*0080*/ 	.byte	0x02, 0x4c
        /*0082*/ 	.byte	0x01
	.zero		1


	//----- nvinfo : EIATTR_MERCURY_ISA_VERSION
	.align		4
        /*0084*/ 	.byte	0x03, 0x5f
        /*0086*/ 	.short	0x0101


	//----- nvinfo : EIATTR_UNUSED_LOAD_BYTE_OFFSET
	.align		4
        /*0088*/ 	.byte	0x04, 0x44
        /*008a*/ 	.short	(.L_87 - .L_86)


	//   ....[0]....
.L_86:
        /*008c*/ 	.word	0x000029f0
        /*0090*/ 	.word	0x00000fff


	//----- nvinfo : EIATTR_COOP_GROUP_MASK_REGIDS
	.align		4
.L_87:
        /*0094*/ 	.byte	0x04, 0x29
        /*0096*/ 	.short	(.L_89 - .L_88)


	//   ....[0]....
.L_88:
        /*0098*/ 	.word	0xffffffff


	//   ....[1]....
        /*009c*/ 	.word	0xffffffff


	//   ....[2]....
        /*00a0*/ 	.word	0xffffffff


	//   ....[3]....
        /*00a4*/ 	.word	0xffffffff


	//   ....[4]....
        /*00a8*/ 	.word	0xffffffff


	//   ....[5]....
        /*00ac*/ 	.word	0xffffffff


	//   ....[6]....
        /*00b0*/ 	.word	0xffffffff


	//   ....[7]....
        /*00b4*/ 	.word	0xffffffff


	//   ....[8]....
        /*00b8*/ 	.word	0xffffffff


	//   ....[9]....
        /*00bc*/ 	.word	0xffffffff


	//   ....[10]....
        /*00c0*/ 	.word	0xffffffff


	//   ....[11]....
        /*00c4*/ 	.word	0xffffffff


	//   ....[12]....
        /*00c8*/ 	.word	0xffffffff


	//   ....[13]....
        /*00cc*/ 	.word	0xffffffff


	//   ....[14]....
        /*00d0*/ 	.word	0xffffffff


	//   ....[15]....
        /*00d4*/ 	.word	0xffffffff


	//   ....[16]....
        /*00d8*/ 	.word	0xffffffff


	//   ....[17]....
        /*00dc*/ 	.word	0xffffffff


	//   ....[18]....
        /*00e0*/ 	.word	0xffffffff


	//   ....[19]....
        /*00e4*/ 	.word	0xffffffff


	//   ....[20]....
        /*00e8*/ 	.word	0xffffffff


	//   ....[21]....
        /*00ec*/ 	.word	0xffffffff


	//   ....[22]....
        /*00f0*/ 	.word	0xffffffff


	//   ....[23]....
        /*00f4*/ 	.word	0xffffffff


	//   ....[24]....
        /*00f8*/ 	.word	0xffffffff


	//   ....[25]....
        /*00fc*/ 	.word	0xffffffff


	//   ....[26]....
        /*0100*/ 	.word	0xffffffff


	//   ....[27]....
        /*0104*/ 	.word	0xffffffff


	//   ....[28]....
        /*0108*/ 	.word	0xffffffff


	//   ....[29]....
        /*010c*/ 	.word	0xffffffff


	//   ....[30]....
        /*0110*/ 	.word	0xffffffff


	//   ....[31]....
        /*0114*/ 	.word	0xffffffff


	//   ....[32]....
        /*0118*/ 	.word	0xffffffff


	//   ....[33]....
        /*011c*/ 	.word	0xffffffff


	//   ....[34]....
        /*0120*/ 	.word	0xffffffff


	//   ....[35]....
        /*0124*/ 	.word	0xffffffff


	//   ....[36]....
        /*0128*/ 	.word	0xffffffff


	//   ....[37]....
        /*012c*/ 	.word	0xffffffff


	//   ....[38]....
        /*0130*/ 	.word	0xffffffff


	//   ....[39]....
        /*0134*/ 	.word	0xffffffff


	//   ....[40]....
        /*0138*/ 	.word	0xffffffff


	//   ....[41]....
        /*013c*/ 	.word	0xffffffff


	//   ....[42]....
        /*0140*/ 	.word	0xffffffff


	//   ....[43]....
        /*0144*/ 	.word	0xffffffff


	//   ....[44]....
        /*0148*/ 	.word	0xffffffff


	//   ....[45]....
        /*014c*/ 	.word	0xffffffff


	//   ....[46]....
        /*0150*/ 	.word	0xffffffff


	//   ....[47]....
        /*0154*/ 	.word	0xffffffff


	//   ....[48]....
        /*0158*/ 	.word	0xffffffff


	//   ....[49]....
        /*015c*/ 	.word	0xffffffff


	//   ....[50]....
        /*0160*/ 	.word	0xffffffff


	//   ....[51]....
        /*0164*/ 	.word	0xffffffff


	//   ....[52]....
        /*0168*/ 	.word	0xffffffff


	//   ....[53]....
        /*016c*/ 	.word	0xffffffff


	//   ....[54]....
        /*0170*/ 	.word	0xffffffff


	//   ....[55]....
        /*0174*/ 	.word	0xffffffff


	//   ....[56]....
        /*0178*/ 	.word	0xffffffff


	//   ....[57]....
        /*017c*/ 	.word	0xffffffff


	//   ....[58]....
        /*0180*/ 	.word	0xffffffff


	//   ....[59]....
        /*0184*/ 	.word	0xffffffff


	//   ....[60]....
        /*0188*/ 	.word	0x05000013


	//   ....[61]....
        /*018c*/ 	.word	0x05000013


	//   ....[62]....
        /*0190*/ 	.word	0x05000013


	//   ....[63]....
        /*0194*/ 	.word	0x05000013


	//   ....[64]....
        /*0198*/ 	.word	0x05000013


	//   ....[65]....
        /*019c*/ 	.word	0x05000013


	//   ....[66]....
        /*01a0*/ 	.word	0x05000013


	//   ....[67]....
        /*01a4*/ 	.word	0x05000013


	//   ....[68]....
        /*01a8*/ 	.word	0x05000013


	//   ....[69]....
        /*01ac*/ 	.word	0x05000013


	//   ....[70]....
        /*01b0*/ 	.word	0x05000013


	//   ....[71]....
        /*01b4*/ 	.word	0x05000013


	//   ....[72]....
        /*01b8*/ 	.word	0x05000013


	//   ....[73]....
        /*01bc*/ 	.word	0x05000013


	//   ....[74]....
        /*01c0*/ 	.word	0x05000013


	//   ....[75]....
        /*01c4*/ 	.word	0x05000013


	//   ....[76]....
        /*01c8*/ 	.word	0x05000013


	//   ....[77]....
        /*01cc*/ 	.word	0x05000013


	//   ....[78]....
        /*01d0*/ 	.word	0x05000013


	//   ....[79]....
        /*01d4*/ 	.word	0x05000013


	//   ....[80]....
        /*01d8*/ 	.word	0x05000013


	//   ....[81]....
        /*01dc*/ 	.word	0x05000013


	//   ....[82]....
        /*01e0*/ 	.word	0x05000013


	//   ....[83]....
        /*01e4*/ 	.word	0x05000013


	//   ....[84]....
        /*01e8*/ 	.word	0x05000013


	//   ....[85]....
        /*01ec*/ 	.word	0x05000013


	//   ....[86]....
        /*01f0*/ 	.word	0x05000013


	//   ....[87]....
        /*01f4*/ 	.word	0x05000013


	//   ....[88]....
        /*01f8*/ 	.word	0x05000013


	//   ....[89]....
        /*01fc*/ 	.word	0x05000013


	//   ....[90]....
        /*0200*/ 	.word	0x05000013


	//   ....[91]....
        /*0204*/ 	.word	0x05000013


	//   ....[92]....
        /*0208*/ 	.word	0x05000013


	//   ....[93]....
        /*020c*/ 	.word	0x05000013


	//   ....[94]....
        /*0210*/ 	.word	0x05000013


	//   ....[95]....
        /*0214*/ 	.word	0x05000013


	//----- nvinfo : EIATTR_COOP_GROUP_INSTR_OFFSETS
	.align		4
.L_89:
        /*0218*/ 	.byte	0x04, 0x28
        /*021a*/ 	.short	(.L_91 - .L_90)


	//   ....[0]....
.L_90:
        /*021c*/ 	.word	0x00000510


	//   ....[1]....
        /*0220*/ 	.word	0x000006d0


	//   ....[2]....
        /*0224*/ 	.word	0x000006f0


	//   ....[3]....
        /*0228*/ 	.word	0x00000710


	//   ....[4]....
        /*022c*/ 	.word	0x00000730


	//   ....[5]....
        /*0230*/ 	.word	0x00000750


	//   ....[6]....
        /*0234*/ 	.word	0x00000b40


	//   ....[7]....
        /*0238*/ 	.word	0x00000b60


	//   ....[8]....
        /*023c*/ 	.word	0x00000b80


	//   ....[9]....
        /*0240*/ 	.word	0x00000ba0


	//   ....[10]....
        /*0244*/ 	.word	0x00000bc0


	//   ....[11]....
        /*0248*/ 	.word	0x00000f70


	//   ....[12]....
        /*024c*/ 	.word	0x00001140


	//   ....[13]....
        /*0250*/ 	.word	0x000011a0


	//   ....[14]....
        /*0254*/ 	.word	0x00001250


	//   ....[15]....
        /*0258*/ 	.word	0x000012a0


	//   ....[16]....
        /*025c*/ 	.word	0x000012f0


	//   ....[17]....
        /*0260*/ 	.word	0x00001340


	//   ....[18]....
        /*0264*/ 	.word	0x00001380


	//   ....[19]....
        /*0268*/ 	.word	0x00001390


	//   ....[20]....
        /*026c*/ 	.word	0x00001470


	//   ....[21]....
        /*0270*/ 	.word	0x00001640


	//   ....[22]....
        /*0274*/ 	.word	0x00001690


	//   ....[23]....
        /*0278*/ 	.word	0x000016f0


	//   ....[24]....
        /*027c*/ 	.word	0x00001750


	//   ....[25]....
        /*0280*/ 	.word	0x00001790


	//   ....[26]....
        /*0284*/ 	.word	0x000017d0


	//   ....[27]....
        /*0288*/ 	.word	0x00001810


	//   ....[28]....
        /*028c*/ 	.word	0x00001820


	//   ....[29]....
        /*0290*/ 	.word	0x00001c30


	//   ....[30]....
        /*0294*/ 	.word	0x00002710


	//   ....[31]....
        /*0298*/ 	.word	0x000028d0


	//   ....[32]....
        /*029c*/ 	.word	0x000028f0


	//   ....[33]....
        /*02a0*/ 	.word	0x00002910


	//   ....[34]....
        /*02a4*/ 	.word	0x00002930


	//   ....[35]....
        /*02a8*/ 	.word	0x00002950


	//   ....[36]....
        /*02ac*/ 	.word	0x00002ce0


	//   ....[37]....
        /*02b0*/ 	.word	0x00002d00


	//   ....[38]....
        /*02b4*/ 	.word	0x00002d20


	//   ....[39]....
        /*02b8*/ 	.word	0x00002d40


	//   ....[40]....
        /*02bc*/ 	.word	0x00002d60


	//   ....[41]....
        /*02c0*/ 	.word	0x00003120


	//   ....[42]....
        /*02c4*/ 	.word	0x000032f0


	//   ....[43]....
        /*02c8*/ 	.word	0x00003350


	//   ....[44]....
        /*02cc*/ 	.word	0x000033c0


	//   ....[45]....
        /*02d0*/ 	.word	0x00003430


	//   ....[46]....
        /*02d4*/ 	.word	0x00003480


	//   ....[47]....
        /*02d8*/ 	.word	0x000034d0


	//   ....[48]....
        /*02dc*/ 	.word	0x00003530


	//   ....[49]....
        /*02e0*/ 	.word	0x00003540


	//   ....[50]....
        /*02e4*/ 	.word	0x00003620


	//   ....[51]....
        /*02e8*/ 	.word	0x000037f0


	//   ....[52]....
        /*02ec*/ 	.word	0x00003840


	//   ....[53]....
        /*02f0*/ 	.word	0x000038b0


	//   ....[54]....
        /*02f4*/ 	.word	0x00003910


	//   ....[55]....
        /*02f8*/ 	.word	0x00003960


	//   ....[56]....
        /*02fc*/ 	.word	0x000039c0


	//   ....[57]....
        /*0300*/ 	.word	0x00003a00


	//   ....[58]....
        /*0304*/ 	.word	0x00003a10


	//   ....[59]....
        /*0308*/ 	.word	0x00003e90


	//   ....[60]....
        /*030c*/ 	.word	0x000044a0


	//   ....[61]....
        /*0310*/ 	.word	0x00004520


	//   ....[62]....
        /*0314*/ 	.word	0x000045b0


	//   ....[63]....
        /*0318*/ 	.word	0x000046b0


	//   ....[64]....
        /*031c*/ 	.word	0x00004750


	//   ....[65]....
        /*0320*/ 	.word	0x000047e0


	//   ....[66]....
        /*0324*/ 	.word	0x00004860


	//   ....[67]....
        /*0328*/ 	.word	0x000048e0


	//   ....[68]....
        /*032c*/ 	.word	0x00004910


	//   ....[69]....
        /*0330*/ 	.word	0x000049b0


	//   ....[70]....
        /*0334*/ 	.word	0x00004a30


	//   ....[71]....
        /*0338*/ 	.word	0x00004ab0


	//   ....[72]....
        /*033c*/ 	.word	0x00004b70


	//   ....[73]....
        /*0340*/ 	.word	0x00004c00


	//   ....[74]....
        /*0344*/ 	.word	0x00004c80


	//   ....[75]....
        /*0348*/ 	.word	0x00004d00


	//   ....[76]....
        /*034c*/ 	.word	0x00004d80


	//   ....[77]....
        /*0350*/ 	.word	0x00004db0


	//   ....[78]....
        /*0354*/ 	.word	0x00004e50


	//   ....[79]....
        /*0358*/ 	.word	0x00004ed0


	//   ....[80]....
        /*035c*/ 	.word	0x00004f60


	//   ....[81]....
        /*0360*/ 	.word	0x00005030


	//   ....[82]....
        /*0364*/ 	.word	0x000050d0


	//   ....[83]....
        /*0368*/ 	.word	0x00005160


	//   ....[84]....
        /*036c*/ 	.word	0x000051e0


	//   ....[85]....
        /*0370*/ 	.word	0x00005280


	//   ....[86]....
        /*0374*/ 	.word	0x000052b0


	//   ....[87]....
        /*0378*/ 	.word	0x00005370


	//   ....[88]....
        /*037c*/ 	.word	0x000053f0


	//   ....[89]....
        /*0380*/ 	.word	0x00005470


	//   ....[90]....
        /*0384*/ 	.word	0x00005530


	//   ....[91]....
        /*0388*/ 	.word	0x000055d0


	//   ....[92]....
        /*038c*/ 	.word	0x00005660


	//   ....[93]....
        /*0390*/ 	.word	0x000056f0


	//   ....[94]....
        /*0394*/ 	.word	0x00005760


	//   ....[95]....
        /*0398*/ 	.word	0x000057e0


	//----- nvinfo : EIATTR_VRC_CTA_INIT_COUNT
	.align		4
.L_91:
        /*039c*/ 	.byte	0x02, 0x4a
	.zero		1
	.zero		1


	//----- nvinfo : EIATTR_EXIT_INSTR_OFFSETS
	.align		4
        /*03a0*/ 	.byte	0x04, 0x1c
        /*03a2*/ 	.short	(.L_93 - .L_92)


	//   ....[0]....
.L_92:
        /*03a4*/ 	.word	0x00001f00


	//   ....[1]....
        /*03a8*/ 	.word	0x00001f20


	//   ....[2]....
        /*03ac*/ 	.word	0x00004430


	//   ....[3]....
        /*03b0*/ 	.word	0x00004450


	//----- nvinfo : EIATTR_MAX_THREADS
	.align		4
.L_93:
        /*03b4*/ 	.byte	0x04, 0x05
        /*03b6*/ 	.short	(.L_95 - .L_94)
.L_94:
        /*03b8*/ 	.word	0x00000180
        /*03bc*/ 	.word	0x00000001
        /*03c0*/ 	.word	0x00000001


	//----- nvinfo : EIATTR_CRS_STACK_SIZE
	.align		4
.L_95:
        /*03c4*/ 	.byte	0x04, 0x1e
        /*03c6*/ 	.short	(.L_97 - .L_96)
.L_96:
        /*03c8*/ 	.word	0x00000000


	//----- nvinfo : EIATTR_CBANK_PARAM_SIZE
	.align		4
.L_97:
        /*03cc*/ 	.byte	0x03, 0x19
        /*03ce*/ 	.short	0x0034


	//----- nvinfo : EIATTR_PARAM_CBANK
	.align		4
        /*03d0*/ 	.byte	0x04, 0x0a
        /*03d2*/ 	.short	(.L_99 - .L_98)
	.align		4
.L_98:
        /*03d4*/ 	.word	index@(.nv.constant0._ZN3cub18CUB_300001_SM_10006detail4scan16DeviceScanKernelINS2_10policy_hubIjjjjN4cuda3std3__44plusIvEEE10Policy1000EPjSC_NS0_13ScanTileStateIjLb1EEES9_NS1_10InputValueIjSC_EEjjLb0EjEEvT0_T1_T2_iT3_T4_T5_)
        /*03d8*/ 	.short	0x0380
        /*03da*/ 	.short	0x0034


	//----- nvinfo : EIATTR_SW_WAR
	.align		4
.L_99:
        /*03dc*/ 	.byte	0x04, 0x36
        /*03de*/ 	.short	(.L_101 - .L_100)
.L_100:
        /*03e0*/ 	.word	0x00000008
.L_101:


//--------------------- .nv.info._ZN3cub18CUB_300001_SM_10006detail4scan20DeviceScanInitKernelINS0_13ScanTileStateIjLb1EEEEEvT_i --------------------------
	.section	.nv.info._ZN3cub18CUB_300001_SM_10006detail4scan20DeviceScanInitKernelINS0_13ScanTileStateIjLb1EEEEEvT_i,"",@"SHT_CUDA_INFO"
	.sectionflags	@""
	.align	4


	//----- nvinfo : EIATTR_CUDA_API_VERSION
	.align		4
        /*0000*/ 	.byte	0x04, 0x37
        /*0002*/ 	.short	(.L_103 - .L_102)
.L_102:
        /*0004*/ 	.word	0x00000082


	//----- nvinfo : EIATTR_KPARAM_INFO
	.align		4
.L_103:
        /*0008*/ 	.byte	0x04, 0x17
        /*000a*/ 	.short	(.L_105 - .L_104)
.L_104:
        /*000c*/ 	.word	0x00000000
        /*0010*/ 	.short	0x0001
        /*0012*/ 	.short	0x0008
        /*0014*/ 	.byte	0x00, 0xf0, 0x11, 0x00


	//----- nvinfo : EIATTR_KPARAM_INFO
	.align		4
.L_105:
        /*0018*/ 	.byte	0x04, 0x17
        /*001a*/ 	.short	(.L_107 - .L_106)
.L_106:
        /*001c*/ 	.word	0x00000000
        /*0020*/ 	.short	0x0000
        /*0022*/ 	.short	0x0000
        /*0024*/ 	.byte	0x00, 0xf0, 0x21, 0x00


	//----- nvinfo : EIATTR_SPARSE_MMA_MASK
	.align		4
.L_107:
        /*0028*/ 	.byte	0x03, 0x50
        /*002a*/ 	.short	0x0000


	//----- nvinfo : EIATTR_MAXREG_COUNT
	.align		4
        /*002c*/ 	.byte	0x03, 0x1b
        /*002e*/ 	.short	0x00ff


	//----- nvinfo : EIATTR_MERCURY_ISA_VERSION
	.align		4
        /*0030*/ 	.byte	0x03, 0x5f
        /*0032*/ 	.short	0x0101


	//----- nvinfo : EIATTR_VRC_CTA_INIT_COUNT
	.align		4
        /*0034*/ 	.byte	0x02, 0x4a
	.zero		1
	.zero		1


	//----- nvinfo : EIATTR_EXIT_INSTR_OFFSETS
	.align		4
        /*0038*/ 	.byte	0x04, 0x1c
        /*003a*/ 	.short	(.L_109 - .L_108)


	//   ....[0]....
.L_108:
        /*003c*/ 	.word	0x000000f0


	//   ....[1]....
        /*0040*/ 	.word	0x00000130


	//----- nvinfo : EIATTR_CBANK_PARAM_SIZE
	.align		4
.L_109:
        /*0044*/ 	.byte	0x03, 0x19
        /*0046*/ 	.short	0x000c


	//----- nvinfo : EIATTR_PARAM_CBANK
	.align		4
        /*0048*/ 	.byte	0x04, 0x0a
        /*004a*/ 	.short	(.L_111 - .L_110)
	.align		4
.L_110:
        /*004c*/ 	.word	index@(.nv.constant0._ZN3cub18CUB_300001_SM_10006detail4scan20DeviceScanInitKernelINS0_13ScanTileStateIjLb1EEEEEvT_i)
        /*0050*/ 	.short	0x0380
        /*0052*/ 	.short	0x000c


	//----- nvinfo : EIATTR_SW_WAR
	.align		4
.L_111:
        /*0054*/ 	.byte	0x04, 0x36
        /*0056*/ 	.short	(.L_113 - .L_112)
.L_112:
        /*0058*/ 	.word	0x00000008
.L_113:


//--------------------- .nv.info._ZN3cub18CUB_300001_SM_10006detail11EmptyKernelIvEEvv --------------------------
	.section	.nv.info._ZN3cub18CUB_300001_SM_10006detail11EmptyKernelIvEEvv,"",@"SHT_CUDA_INFO"
	.sectionflags	@""
	.align	4


	//----- nvinfo : EIATTR_CUDA_API_VERSION
	.align		4
        /*0000*/ 	.byte	0x04, 0x37
        /*0002*/ 	.short	(.L_115 - .L_114)
.L_114:
        /*0004*/ 	.word	0x00000082


	//----- nvinfo : EIATTR_SPARSE_MMA_MASK
	.align		4
.L_115:
        /*0008*/ 	.byte	0x03, 0x50
        /*000a*/ 	.short	0x0000


	//----- nvinfo : EIATTR_MAXREG_COUNT
	.align		4
        /*000c*/ 	.byte	0x03, 0x1b
        /*000e*/ 	.short	0x00ff


	//----- nvinfo : EIATTR_MERCURY_ISA_VERSION
	.align		4
        /*0010*/ 	.byte	0x03, 0x5f
        /*0012*/ 	.short	0x0101


	//----- nvinfo : EIATTR_VRC_CTA_INIT_COUNT
	.align		4
        /*0014*/ 	.byte	0x02, 0x4a
	.zero		1
	.zero		1


	//----- nvinfo : EIATTR_EXIT_INSTR_OFFSETS
	.align		4
        /*0018*/ 	.byte	0x04, 0x1c
        /*001a*/ 	.short	(.L_117 - .L_116)


	//   ....[0]....
.L_116:
        /*001c*/ 	.word	0x00000010


	//----- nvinfo : EIATTR_SW_WAR
	.align		4
.L_117:
        /*0020*/ 	.byte	0x04, 0x36
        /*0022*/ 	.short	(.L_119 - .L_118)
.L_118:
        /*0024*/ 	.word	0x00000008
.L_119:


//--------------------- .nv.info._Z16gpu_glbl_shufflePjS_S_S_jjj --------------------------
	.section	.nv.info._Z16gpu_glbl_shufflePjS_S_S_jjj,"",@"SHT_CUDA_INFO"
	.sectionflags	@""
	.align	4


	//----- nvinfo : EIATTR_CUDA_API_VERSION
	.align		4
        /*0000*/ 	.byte	0x04, 0x37
        /*0002*/ 	.short	(.L_121 - .L_120)
.L_120:
        /*0004*/ 	.word	0x00000082


	//----- nvinfo : EIATTR_KPARAM_INFO
	.align		4
.L_121:
        /*0008*/ 	.byte	0x04, 0x17
        /*000a*/ 	.short	(.L_123 - .L_122)
.L_122:
        /*000c*/ 	.word	0x00000000
        /*0010*/ 	.short	0x0006
        /*0012*/ 	.short	0x0028
        /*0014*/ 	.byte	0x00, 0xf0, 0x11, 0x00


	//----- nvinfo : EIATTR_KPARAM_INFO
	.align		4
.L_123:
        /*0018*/ 	.byte	0x04, 0x17
        /*001a*/ 	.short	(.L_125 - .L_124)
.L_124:
        /*001c*/ 	.word	0x00000000
        /*0020*/ 	.short	0x0005
        /*0022*/ 	.short	0x0024
        /*0024*/ 	.byte	0x00, 0xf0, 0x11, 0x00


	//----- nvinfo : EIATTR_KPARAM_INFO
	.align		4
.L_125:
        /*0028*/ 	.byte	0x04, 0x17
        /*002a*/ 	.short	(.L_127 - .L_126)
.L_126:
        /*002c*/ 	.word	0x00000000
        /*0030*/ 	.short	0x0004
        /*0032*/ 	.short	0x0020
        /*0034*/ 	.byte	0x00, 0xf0, 0x11, 0x00


	//----- nvinfo : EIATTR_KPARAM_INFO
	.align		4
.L_127:
        /*0038*/ 	.byte	0x04, 0x17
        /*003a*/ 	.short	(.L_129 - .L_128)
.L_128:
        /*003c*/ 	.word	0x00000000
        /*0040*/ 	.short	0x0003
        /*0042*/ 	.short	0x0018
        /*0044*/ 	.byte	0x00, 0xf5, 0x21, 0x00


	//----- nvinfo : EIATTR_KPARAM_INFO
	.align		4
.L_129:
        /*0048*/ 	.byte	0x04, 0x17
        /*004a*/ 	.short	(.L_131 - .L_130)
.L_130:
        /*004c*/ 	.word	0x00000000
        /*0050*/ 	.short	0x0002
        /*0052*/ 	.short	0x0010
        /*0054*/ 	.byte	0x00, 0xf5, 0x21, 0x00


	//----- nvinfo : EIATTR_KPARAM_INFO
	.align		4
.L_131:
        /*0058*/ 	.byte	0x04, 0x17
        /*005a*/ 	.short	(.L_133 - .L_132)
.L_132:
        /*005c*/ 	.word	0x00000000
        /*0060*/ 	.short	0x0001
        /*0062*/ 	.short	0x0008
        /*0064*/ 	.byte	0x00, 0xf5, 0x21, 0x00


	//----- nvinfo : EIATTR_KPARAM_INFO
	.align		4
.L_133:
        /*0068*/ 	.byte	0x04, 0x17
        /*006a*/ 	.short	(.L_135 - .L_134)
.L_134:
        /*006c*/ 	.word	0x00000000
        /*0070*/ 	.short	0x0000
        /*0072*/ 	.short	0x0000
        /*0074*/ 	.byte	0x00, 0xf5, 0x21, 0x00


	//----- nvinfo : EIATTR_SPARSE_MMA_MASK
	.align		4
.L_135:
        /*0078*/ 	.byte	0x03, 0x50
        /*007a*/ 	.short	0x0000


	//----- nvinfo : EIATTR_MAXREG_COUNT
	.align		4
        /*007c*/ 	.byte	0x03, 0x1b
        /*007e*/ 	.short	0x00ff


	//----- nvinfo : EIATTR_NUM_BARRIERS
	.align		4
        /*0080*/ 	.byte	0x02, 0x4c
        /*0082*/ 	.byte	0x01
	.zero		1


	//----- nvinfo : EIATTR_MERCURY_ISA_VERSION
	.align		4
        /*0084*/ 	.byte	0x03, 0x5f
        /*0086*/ 	.short	0x0101


	//----- nvinfo : EIATTR_VRC_CTA_INIT_COUNT
	.align		4
        /*0088*/ 	.byte	0x02, 0x4a
	.zero		1
	.zero		1


	//----- nvinfo : EIATTR_EXIT_INSTR_OFFSETS
	.align		4
        /*008c*/ 	.byte	0x04, 0x1c
        /*008e*/ 	.short	(.L_137 - .L_136)


	//   ....[0]....
.L_136:
        /*0090*/ 	.word	0x00000070


	//   ....[1]....
        /*0094*/ 	.word	0x000001c0


	//----- nvinfo : EIATTR_CBANK_PARAM_SIZE
	.align		4
.L_137:
        /*0098*/ 	.byte	0x03, 0x19
        /*009a*/ 	.short	0x002c


	//----- nvinfo : EIATTR_PARAM_CBANK
	.align		4
        /*009c*/ 	.byte	0x04, 0x0a
        /*009e*/ 	.short	(.L_139 - .L_138)
	.align		4
.L_138:
        /*00a0*/ 	.word	index@(.nv.constant0._Z16gpu_glbl_shufflePjS_S_S_jjj)
        /*00a4*/ 	.short	0x0380
        /*00a6*/ 	.short	0x002c


	//----- nvinfo : EIATTR_SW_WAR
	.align		4
.L_139:
        /*00a8*/ 	.byte	0x04, 0x36
        /*00aa*/ 	.short	(.L_141 - .L_140)
.L_140:
        /*00ac*/ 	.word	0x00000008
.L_141:


//--------------------- .nv.info._Z20gpu_radix_sort_localPjS_S_jS_jj --------------------------
	.section	.nv.info._Z20gpu_radix_sort_localPjS_S_jS_jj,"",@"SHT_CUDA_INFO"
	.sectionflags	@""
	.align	4


	//----- nvinfo : EIATTR_CUDA_API_VERSION
	.align		4
        /*0000*/ 	.byte	0x04, 0x37
        /*0002*/ 	.short	(.L_143 - .L_142)
.L_142:
        /*0004*/ 	.word	0x00000082


	//----- nvinfo : EIATTR_KPARAM_INFO
	.align		4
.L_143:
        /*0008*/ 	.byte	0x04, 0x17
        /*000a*/ 	.short	(.L_145 - .L_144)
.L_144:
        /*000c*/ 	.word	0x00000000
        /*0010*/ 	.short	0x0006
        /*0012*/ 	.short	0x002c
        /*0014*/ 	.byte	0x00, 0xf0, 0x11, 0x00


	//----- nvinfo : EIATTR_KPARAM_INFO
	.align		4
.L_145:
        /*0018*/ 	.byte	0x04, 0x17
        /*001a*/ 	.short	(.L_147 - .L_146)
.L_146:
        /*001c*/ 	.word	0x00000000
        /*0020*/ 	.short	0x0005
        /*0022*/ 	.short	0x0028
        /*0024*/ 	.byte	0x00, 0xf0, 0x11, 0x00


	//----- nvinfo : EIATTR_KPARAM_INFO
	.align		4
.L_147:
        /*0028*/ 	.byte	0x04, 0x17
        /*002a*/ 	.short	(.L_149 - .L_148)
.L_148:
        /*002c*/ 	.word	0x00000000
        /*0030*/ 	.short	0x0004
        /*0032*/ 	.short	0x0020
        /*0034*/ 	.byte	0x00, 0xf5, 0x21, 0x00


	//----- nvinfo : EIATTR_KPARAM_INFO
	.align		4
.L_149:
        /*0038*/ 	.byte	0x04, 0x17
        /*003a*/ 	.short	(.L_151 - .L_150)
.L_150:
        /*003c*/ 	.word	0x00000000
        /*0040*/ 	.short	0x0003
        /*0042*/ 	.short	0x0018
        /*0044*/ 	.byte	0x00, 0xf0, 0x11, 0x00


	//----- nvinfo : EIATTR_KPARAM_INFO
	.align		4
.L_151:
        /*0048*/ 	.byte	0x04, 0x17
        /*004a*/ 	.short	(.L_153 - .L_152)
.L_152:
        /*004c*/ 	.word	0x00000000
        /*0050*/ 	.short	0x0002
        /*0052*/ 	.short	0x0010
        /*0054*/ 	.byte	0x00, 0xf5, 0x21, 0x00


	//----- nvinfo : EIATTR_KPARAM_INFO
	.align		4
.L_153:
        /*0058*/ 	.byte	0x04, 0x17
        /*005a*/ 	.short	(.L_155 - .L_154)
.L_154:
        /*005c*/ 	.word	0x00000000
        /*0060*/ 	.short	0x0001
        /*0062*/ 	.short	0x0008
        /*0064*/ 	.byte	0x00, 0xf5, 0x21, 0x00


	//----- nvinfo : EIATTR_KPARAM_INFO
	.align		4
.L_155:
        /*0068*/ 	.byte	0x04, 0x17
        /*006a*/ 	.short	(.L_157 - .L_156)
.L_156:
        /*006c*/ 	.word	0x00000000
        /*0070*/ 	.short	0x0000
        /*0072*/ 	.short	0x0000
        /*0074*/ 	.byte	0x00, 0xf5, 0x21, 0x00


	//----- nvinfo : EIATTR_SPARSE_MMA_MASK
	.align		4
.L_157:
        /*0078*/ 	.byte	0x03, 0x50
        /*007a*/ 	.short	0x0000


	//----- nvinfo : EIATTR_MAXREG_COUNT
	.align		4
        /*007c*/ 	.byte	0x03, 0x1b
        /*007e*/ 	.short	0x00ff


	//----- nvinfo : EIATTR_NUM_BARRIERS
	.align		4
        /*0080*/ 	.byte	0x02, 0x4c
        /*0082*/ 	.byte	0x01
	.zero		1


	//----- nvinfo : EIATTR_MERCURY_ISA_VERSION
	.align		4
        /*0084*/ 	.byte	0x03, 0x5f
        /*0086*/ 	.short	0x0101


	//----- nvinfo : EIATTR_VRC_CTA_INIT_COUNT
	.align		4
        /*0088*/ 	.byte	0x02, 0x4a
	.zero		1
	.zero		1


	//----- nvinfo : EIATTR_EXIT_INSTR_OFFSETS
	.align		4
        /*008c*/ 	.byte	0x04, 0x1c
        /*008e*/ 	.short	(.L_159 - .L_158)


	//   ....[0]....
.L_158:
        /*0090*/ 	.word	0x00000f70


	//   ....[1]....
        /*0094*/ 	.word	0x000010a0


	//----- nvinfo : EIATTR_CRS_STACK_SIZE
	.align		4
.L_159:
        /*0098*/ 	.byte	0x04, 0x1e
        /*009a*/ 	.short	(.L_161 - .L_160)
.L_160:
        /*009c*/ 	.word	0x00000000


	//----- nvinfo : EIATTR_CBANK_PARAM_SIZE
	.align		4
.L_161:
        /*00a0*/ 	.byte	0x03, 0x19
        /*00a2*/ 	.short	0x0030


	//----- nvinfo : EIATTR_PARAM_CBANK
	.align		4
        /*00a4*/ 	.byte	0x04, 0x0a
        /*00a6*/ 	.short	(.L_163 - .L_162)
	.align		4
.L_162:
        /*00a8*/ 	.word	index@(.nv.constant0._Z20gpu_radix_sort_localPjS_S_jS_jj)
        /*00ac*/ 	.short	0x0380
        /*00ae*/ 	.short	0x0030


	//----- nvinfo : EIATTR_SW_WAR
	.align		4
.L_163:
        /*00b0*/ 	.byte	0x04, 0x36
        /*00b2*/ 	.short	(.L_165 - .L_164)
.L_164:
        /*00b4*/ 	.word	0x00000008
.L_165:


//--------------------- .nv.callgraph             --------------------------
	.section	.nv.callgraph,"",@"SHT_CUDA_CALLGRAPH"
	.align	4
	.sectionentsize	8
	.align		4
        /*0000*/ 	.word	0x00000000
	.align		4
        /*0004*/ 	.word	0xffffffff
	.align		4
        /*0008*/ 	.word	0x00000000
	.align		4
        /*000c*/ 	.word	0xfffffffe
	.align		4
        /*0010*/ 	.word	0x00000000
	.align		4
        /*0014*/ 	.word	0xfffffffd
	.align		4
        /*0018*/ 	.word	0x00000000
	.align		4
        /*001c*/ 	.word	0xfffffffc


//--------------------- .nv.constant4             --------------------------
	.section	.nv.constant4,"a",@progbits
	.align	8
	.align		8
.nv.constant4:
        /*0000*/ 	.dword	_ZN34_INTERNAL_8262073d_4_k_cu_afa9df7e4cuda3std3__45__cpo5beginE
	.align		8
        /*0008*/ 	.dword	_ZN34_INTERNAL_8262073d_4_k_cu_afa9df7e4cuda3std3__45__cpo3endE
	.align		8
        /*0010*/ 	.dword	_ZN34_INTERNAL_8262073d_4_k_cu_afa9df7e4cuda3std3__45__cpo6cbeginE
	.align		8
        /*0018*/ 	.dword	_ZN34_INTERNAL_8262073d_4_k_cu_afa9df7e4cuda3std3__45__cpo4cendE
	.align		8
        /*0020*/ 	.dword	_ZN34_INTERNAL_8262073d_4_k_cu_afa9df7e4cuda3std3__45__cpo6rbeginE
	.align		8
        /*0028*/ 	.dword	_ZN34_INTERNAL_8262073d_4_k_cu_afa9df7e4cuda3std3__45__cpo4rendE
	.align		8
        /*0030*/ 	.dword	_ZN34_INTERNAL_8262073d_4_k_cu_afa9df7e4cuda3std3__45__cpo7crbeginE
	.align		8
        /*0038*/ 	.dword	_ZN34_INTERNAL_8262073d_4_k_cu_afa9df7e4cuda3std3__45__cpo5crendE
	.align		8
        /*0040*/ 	.dword	_ZN34_INTERNAL_8262073d_4_k_cu_afa9df7e4cuda3std3__436_GLOBAL__N__8262073d_4_k_cu_afa9df7e6ignoreE
	.align		8
        /*0048*/ 	.dword	_ZN34_INTERNAL_8262073d_4_k_cu_afa9df7e4cuda3std3__419piecewise_constructE
	.align		8
        /*0050*/ 	.dword	_ZN34_INTERNAL_8262073d_4_k_cu_afa9df7e4cuda3std3__48in_placeE
	.align		8
        /*0058*/ 	.dword	_ZN34_INTERNAL_8262073d_4_k_cu_afa9df7e4cuda3std3__420unreachable_sentinelE
	.align		8
        /*0060*/ 	.dword	_ZN34_INTERNAL_8262073d_4_k_cu_afa9df7e4cuda3std3__47nulloptE
	.align		8
        /*0068*/ 	.dword	_ZN34_INTERNAL_8262073d_4_k_cu_afa9df7e4cuda3std3__48unexpectE
	.align		8
        /*0070*/ 	.dword	_ZN34_INTERNAL_8262073d_4_k_cu_afa9df7e4cuda3std6ranges3__45__cpo4swapE
	.align		8
        /*0078*/ 	.dword	_ZN34_INTERNAL_8262073d_4_k_cu_afa9df7e4cuda3std6ranges3__45__cpo9iter_moveE
	.align		8
        /*0080*/ 	.dword	_ZN34_INTERNAL_8262073d_4_k_cu_afa9df7e4cuda3std6ranges3__45__cpo5beginE
	.align		8
        /*0088*/ 	.dword	_ZN34_INTERNAL_8262073d_4_k_cu_afa9df7e4cuda3std6ranges3__45__cpo3endE
	.align		8
        /*0090*/ 	.dword	_ZN34_INTERNAL_8262073d_4_k_cu_afa9df7e4cuda3std6ranges3__45__cpo6cbeginE
	.align		8
        /*0098*/ 	.dword	_ZN34_INTERNAL_8262073d_4_k_cu_afa9df7e4cuda3std6ranges3__45__cpo4cendE
	.align		8
        /*00a0*/ 	.dword	_ZN34_INTERNAL_8262073d_4_k_cu_afa9df7e4cuda3std6ranges3__45__cpo7advanceE
	.align		8
        /*00a8*/ 	.dword	_ZN34_INTERNAL_8262073d_4_k_cu_afa9df7e4cuda3std6ranges3__45__cpo9iter_swapE
	.align		8
        /*00b0*/ 	.dword	_ZN34_INTERNAL_8262073d_4_k_cu_afa9df7e4cuda3std6ranges3__45__cpo4nextE
	.align		8
        /*00b8*/ 	.dword	_ZN34_INTERNAL_8262073d_4_k_cu_afa9df7e4cuda3std6ranges3__45__cpo4prevE
	.align		8
        /*00c0*/ 	.dword	_ZN34_INTERNAL_8262073d_4_k_cu_afa9df7e4cuda3std6ranges3__45__cpo4dataE
	.align		8
        /*00c8*/ 	.dword	_ZN34_INTERNAL_8262073d_4_k_cu_afa9df7e4cuda3std6ranges3__45__cpo5cdataE
	.align		8
        /*00d0*/ 	.dword	_ZN34_INTERNAL_8262073d_4_k_cu_afa9df7e4cuda3std6ranges3__45__cpo4sizeE
	.align		8
        /*00d8*/ 	.dword	_ZN34_INTERNAL_8262073d_4_k_cu_afa9df7e4cuda3std6ranges3__45__cpo5ssizeE
	.align		8
        /*00e0*/ 	.dword	_ZN34_INTERNAL_8262073d_4_k_cu_afa9df7e4cuda3std6ranges3__45__cpo8distanceE
	.align		8
        /*00e8*/ 	.dword	_ZN34_INTERNAL_8262073d_4_k_cu_afa9df7e6thrust24THRUST_300001_SM_1000_NS6system6detail10sequential3seqE
	.align		8
        /*00f0*/ 	.dword	_ZN34_INTERNAL_8262073d_4_k_cu_afa9df7e6thrust24THRUST_300001_SM_1000_NS12placeholders2_1E
	.align		8
        /*00f8*/ 	.dword	_ZN34_INTERNAL_8262073d_4_k_cu_afa9df7e6thrust24THRUST_300001_SM_1000_NS12placeholders2_2E
	.align		8
        /*0100*/ 	.dword	_ZN34_INTERNAL_8262073d_4_k_cu_afa9df7e6thrust24THRUST_300001_SM_1000_NS12placeholders2_3E
	.align		8
        /*0108*/ 	.dword	_ZN34_INTERNAL_8262073d_4_k_cu_afa9df7e6thrust24THRUST_300001_SM_1000_NS12placeholders2_4E
	.align		8
        /*0110*/ 	.dword	_ZN34_INTERNAL_8262073d_4_k_cu_afa9df7e6thrust24THRUST_300001_SM_1000_NS12placeholders2_5E
	.align		8
        /*0118*/ 	.dword	_ZN34_INTERNAL_8262073d_4_k_cu_afa9df7e6thrust24THRUST_300001_SM_1000_NS12placeholders2_6E
	.align		8
        /*0120*/ 	.dword	_ZN34_INTERNAL_8262073d_4_k_cu_afa9df7e6thrust24THRUST_300001_SM_1000_NS12placeholders2_7E
	.align		8
        /*0128*/ 	.dword	_ZN34_INTERNAL_8262073d_4_k_cu_afa9df7e6thrust24THRUST_300001_SM_1000_NS12placeholders2_8E
	.align		8
        /*0130*/ 	.dword	_ZN34_INTERNAL_8262073d_4_k_cu_afa9df7e6thrust24THRUST_300001_SM_1000_NS12placeholders2_9E
	.align		8
        /*0138*/ 	.dword	_ZN34_INTERNAL_8262073d_4_k_cu_afa9df7e6thrust24THRUST_300001_SM_1000_NS12placeholders3_10E


//--------------------- .text._ZN3cub18CUB_300001_SM_10006detail4scan16DeviceScanKernelINS2_10policy_hubIjjjjN4cuda3std3__44plusIvEEE10Policy1000EPjSC_NS0_13ScanTileStateIjLb1EEES9_NS1_10InputValueIjSC_EEjjLb0EjEEvT0_T1_T2_iT3_T4_T5_ --------------------------
	.section	.text._ZN3cub18CUB_300001_SM_10006detail4scan16DeviceScanKernelINS2_10policy_hubIjjjjN4cuda3std3__44plusIvEEE10Policy1000EPjSC_NS0_13ScanTileStateIjLb1EEES9_NS1_10InputValueIjSC_EEjjLb0EjEEvT0_T1_T2_iT3_T4_T5_,"ax",@progbits
	.align	128
        .global         _ZN3cub18CUB_300001_SM_10006detail4scan16DeviceScanKernelINS2_10policy_hubIjjjjN4cuda3std3__44plusIvEEE10Policy1000EPjSC_NS0_13ScanTileStateIjLb1EEES9_NS1_10InputValueIjSC_EEjjLb0EjEEvT0_T1_T2_iT3_T4_T5_
        .type           _ZN3cub18CUB_300001_SM_10006detail4scan16DeviceScanKernelINS2_10policy_hubIjjjjN4cuda3std3__44plusIvEEE10Policy1000EPjSC_NS0_13ScanTileStateIjLb1EEES9_NS1_10InputValueIjSC_EEjjLb0EjEEvT0_T1_T2_iT3_T4_T5_,@function
        .size           _ZN3cub18CUB_300001_SM_10006detail4scan16DeviceScanKernelINS2_10policy_hubIjjjjN4cuda3std3__44plusIvEEE10Policy1000EPjSC_NS0_13ScanTileStateIjLb1EEES9_NS1_10InputValueIjSC_EEjjLb0EjEEvT0_T1_T2_iT3_T4_T5_,(.L_x_103 - _ZN3cub18CUB_300001_SM_10006detail4scan16DeviceScanKernelINS2_10policy_hubIjjjjN4cuda3std3__44plusIvEEE10Policy1000EPjSC_NS0_13ScanTileStateIjLb1EEES9_NS1_10InputValueIjSC_EEjjLb0EjEEvT0_T1_T2_iT3_T4_T5_)
        .other          _ZN3cub18CUB_300001_SM_10006detail4scan16DeviceScanKernelINS2_10policy_hubIjjjjN4cuda3std3__44plusIvEEE10Policy1000EPjSC_NS0_13ScanTileStateIjLb1EEES9_NS1_10InputValueIjSC_EEjjLb0EjEEvT0_T1_T2_iT3_T4_T5_,@"STO_CUDA_ENTRY STV_DEFAULT"
_ZN3cub18CUB_300001_SM_10006detail4scan16DeviceScanKernelINS2_10policy_hubIjjjjN4cuda3std3__44plusIvEEE10Policy1000EPjSC_NS0_13ScanTileStateIjLb1EEES9_NS1_10InputValueIjSC_EEjjLb0EjEEvT0_T1_T2_iT3_T4_T5_:
.text._ZN3cub18CUB_300001_SM_10006detail4scan16DeviceScanKernelINS2_10policy_hubIjjjjN4cuda3std3__44plusIvEEE10Policy1000EPjSC_NS0_13ScanTileStateIjLb1EEES9_NS1_10InputValueIjSC_EEjjLb0EjEEvT0_T1_T2_iT3_T4_T5_:
[----:B------:R-:W-:Y:S01]  /*0000*/  LDC R1, c[0x0][0x37c] ;  /* 0x0000df00ff017b82 */ /* 0x000fe20000000800 */
[----:B------:R-:W0:Y:S07]  /*0010*/  LDCU UR4, c[0x0][0x3a0] ;  /* 0x00007400ff0477ac */ /* 0x000e2e0008000800 */
[----:B------:R-:W1:Y:S01]  /*0020*/  LDC R38, c[0x0][0x398] ;  /* 0x0000e600ff267b82 */ /* 0x000e620000000800 */
[----:B------:R-:W2:Y:S01]  /*0030*/  LDCU.64 UR8, c[0x0][0x358] ;  /* 0x00006b00ff0877ac */ /* 0x000ea20008000a00 */
[----:B------:R-:W3:Y:S01]  /*0040*/  LDCU UR5, c[0x0][0x3b0] ;  /* 0x00007600ff0577ac */ /* 0x000ee20008000800 */
[----:B0-----:R-:W-:-:S06]  /*0050*/  UPRMT UR4, UR4, 0x7770, URZ ;  /* 0x0000777004047896 */ /* 0x001fcc00080000ff */
[----:B------:R-:W-:-:S13]  /*0060*/  ISETP.NE.AND P0, PT, RZ, UR4, PT ;  /* 0x00000004ff007c0c */ /* 0x000fda000bf05270 */
[----:B------:R-:W2:Y:S02]  /*0070*/  @P0 LDC.64 R2, c[0x0][0x3a8] ;  /* 0x0000ea00ff020b82 */ /* 0x000ea40000000a00 */
[----:B--2---:R0:W5:Y:S06]  /*0080*/  @P0 LDG.E R39, desc[UR8][R2.64] ;  /* 0x0000000802270981 */ /* 0x00416c000c1e1900 */
[----:B------:R-:W1:Y:S02]  /*0090*/  S2UR UR4, SR_CTAID.X ;  /* 0x00000000000479c3 */ /* 0x000e640000002500 */
[----:B-1----:R-:W-:-:S04]  /*00a0*/  VIADD R38, R38, UR4 ;  /* 0x0000000426267c36 */ /* 0x002fc80008000000 */
[----:B------:R-:W-:-:S05]  /*00b0*/  IMAD R5, R38, 0x2100, RZ ;  /* 0x0000210026057824 */ /* 0x000fca00078e02ff */
[----:B---3--:R-:W-:Y:S01]  /*00c0*/  IADD3 R0, PT, PT, -R5, UR5, RZ ;  /* 0x0000000505007c10 */ /* 0x008fe2000fffe1ff */
[----:B------:R-:W1:Y:S03]  /*00d0*/  @!P0 LDC R39, c[0x0][0x3a8] ;  /* 0x0000ea00ff278b82 */ /* 0x000e660000000800 */
[----:B------:R-:W-:-:S13]  /*00e0*/  ISETP.GE.U32.AND P0, PT, R0, 0x2101, PT ;  /* 0x000021010000780c */ /* 0x000fda0003f06070 */
[----:B0-----:R-:W-:Y:S05]  /*00f0*/  @!P0 BRA `(.L_x_0) ;  /* 0x0000001c00848947 */ /* 0x001fea0003800000 */
[----:B------:R-:W0:Y:S01]  /*0100*/  S2R R49, SR_TID.X ;  /* 0x0000000000317919 */ /* 0x000e220000002100 */
[----:B------:R-:W2:Y:S01]  /*0110*/  LDCU.64 UR4, c[0x0][0x380] ;  /* 0x00007000ff0477ac */ /* 0x000ea20008000a00 */
[C---:B0-----:R-:W-:Y:S02]  /*0120*/  LOP3.LUT R0, R49.reuse, 0x1f, RZ, 0xc0, !PT ;  /* 0x0000001f31007812 */ /* 0x041fe400078ec0ff */
[----:B------:R-:W-:-:S05]  /*0130*/  LOP3.LUT R3, R49, 0x3e0, RZ, 0xc0, !PT ;  /* 0x000003e031037812 */ /* 0x000fca00078ec0ff */
[----:B------:R-:W-:-:S05]  /*0140*/  IMAD R0, R3, 0x16, R0 ;  /* 0x0000001603007824 */ /* 0x000fca00078e0200 */
[----:B------:R-:W-:-:S05]  /*0150*/  IADD3 R0, P0, PT, R5, R0, RZ ;  /* 0x0000000005007210 */ /* 0x000fca0007f1e0ff */
[----:B------:R-:W-:Y:S02]  /*0160*/  IMAD.X R3, RZ, RZ, RZ, P0 ;  /* 0x000000ffff037224 */ /* 0x000fe400000e06ff */
[----:B------:R-:W-:-:S03]  /*0170*/  IMAD.SHL.U32 R45, R0, 0x4, RZ ;  /* 0x00000004002d7824 */ /* 0x000fc600078e00ff */
[----:B------:R-:W-:Y:S02]  /*0180*/  SHF.L.U64.HI R3, R0, 0x2, R3 ;  /* 0x0000000200037819 */ /* 0x000fe40000010203 */
[----:B--2---:R-:W-:-:S04]  /*0190*/  IADD3 R4, P0, PT, R45, UR4, RZ ;  /* 0x000000042d047c10 */ /* 0x004fc8000ff1e0ff */
[----:B------:R-:W-:-:S05]  /*01a0*/  IADD3.X R5, PT, PT, R3, UR5, RZ, P0, !PT ;  /* 0x0000000503057c10 */ /* 0x000fca00087fe4ff */
[----:B------:R-:W2:Y:S04]  /*01b0*/  LDG.E R7, desc[UR8][R4.64] ;  /* 0x0000000804077981 */ /* 0x000ea8000c1e1900 */
[----:B------:R-:W3:Y:S04]  /*01c0*/  LDG.E R9, desc[UR8][R4.64+0x80] ;  /* 0x0000800804097981 */ /* 0x000ee8000c1e1900 */
[----:B------:R-:W4:Y:S04]  /*01d0*/  LDG.E R11, desc[UR8][R4.64+0x100] ;  /* 0x00010008040b7981 */ /* 0x000f28000c1e1900 */
        /* <DEDUP_REMOVED lines=18> */
[----:B------:R-:W4:Y:S01]  /*0300*/  LDG.E R18, desc[UR8][R4.64+0xa80] ;  /* 0x000a800804127981 */ /* 0x000f22000c1e1900 */
[----:B------:R-:W0:Y:S01]  /*0310*/  S2UR UR5, SR_CgaCtaId ;  /* 0x00000000000579c3 */ /* 0x000e220000008800 */
[----:B------:R-:W-:Y:S01]  /*0320*/  SHF.R.U32.HI R40, RZ, 0x5, R49 ;  /* 0x00000005ff287819 */ /* 0x000fe20000011631 */
[----:B------:R-:W-:Y:S01]  /*0330*/  UMOV UR4, 0x400 ;  /* 0x0000040000047882 */ /* 0x000fe20000000000 */
[----:B------:R-:W1:Y:S01]  /*0340*/  S2R R47, SR_LANEID ;  /* 0x00000000002f7919 */ /* 0x000e620000000000 */
[----:B------:R-:W-:Y:S01]  /*0350*/  ISETP.NE.AND P0, PT, R38, RZ, PT ;  /* 0x000000ff2600720c */ /* 0x000fe20003f05270 */
[----:B------:R-:W-:Y:S01]  /*0360*/  BSSY.RECONVERGENT B0, `(.L_x_1) ;  /* 0x0000168000007945 */ /* 0x000fe20003800200 */
[----:B0-----:R-:W-:Y:S01]  /*0370*/  ULEA UR4, UR5, UR4, 0x18 ;  /* 0x0000000405047291 */ /* 0x001fe2000f8ec0ff */
[----:B-1----:R-:W-:-:S05]  /*0380*/  IMAD R2, R40, 0x2c0, R47 ;  /* 0x000002c028027824 */ /* 0x002fca00078e022f */
[----:B------:R-:W-:-:S05]  /*0390*/  LEA R2, R2, UR4, 0x2 ;  /* 0x0000000402027c11 */ /* 0x000fca000f8e10ff */
[----:B------:R-:W-:Y:S01]  /*03a0*/  IMAD R0, R47, 0x54, R2 ;  /* 0x000000542f007824 */ /* 0x000fe200078e0202 */
[----:B--2---:R0:W-:Y:S04]  /*03b0*/  STS [R2], R7 ;  /* 0x0000000702007388 */ /* 0x0041e80000000800 */
[----:B---3--:R0:W-:Y:S04]  /*03c0*/  STS [R2+0x80], R9 ;  /* 0x0000800902007388 */ /* 0x0081e80000000800 */
[----:B----4-:R0:W-:Y:S04]  /*03d0*/  STS [R2+0x100], R11 ;  /* 0x0001000b02007388 */ /* 0x0101e80000000800 */
[----:B------:R0:W-:Y:S04]  /*03e0*/  STS [R2+0x180], R13 ;  /* 0x0001800d02007388 */ /* 0x0001e80000000800 */
        /* <DEDUP_REMOVED lines=17> */
[----:B------:R0:W-:Y:S01]  /*0500*/  STS [R2+0xa80], R18 ;  /* 0x000a801202007388 */ /* 0x0001e20000000800 */
[----:B------:R-:W-:-:S03]  /*0510*/  NOP ;  /* 0x0000000000007918 */ /* 0x000fc60000000000 */
[----:B------:R0:W1:Y:S04]  /*0520*/  LDS.64 R4, [R0] ;  /* 0x0000000000047984 */ /* 0x0000680000000a00 */
[----:B------:R0:W2:Y:S04]  /*0530*/  LDS.64 R6, [R0+0x8] ;  /* 0x0000080000067984 */ /* 0x0000a80000000a00 */
[----:B------:R0:W3:Y:S04]  /*0540*/  LDS.64 R8, [R0+0x10] ;  /* 0x0000100000087984 */ /* 0x0000e80000000a00 */
[----:B------:R0:W4:Y:S04]  /*0550*/  LDS.64 R10, [R0+0x18] ;  /* 0x00001800000a7984 */ /* 0x0001280000000a00 */
[----:B------:R0:W0:Y:S04]  /*0560*/  LDS.64 R12, [R0+0x20] ;  /* 0x00002000000c7984 */ /* 0x0000280000000a00 */
[----:B------:R0:W0:Y:S04]  /*0570*/  LDS.64 R14, [R0+0x28] ;  /* 0x00002800000e7984 */ /* 0x0000280000000a00 */
[----:B------:R0:W0:Y:S04]  /*0580*/  LDS.64 R28, [R0+0x30] ;  /* 0x00003000001c7984 */ /* 0x0000280000000a00 */
[----:B------:R0:W0:Y:S04]  /*0590*/  LDS.64 R30, [R0+0x38] ;  /* 0x00003800001e7984 */ /* 0x0000280000000a00 */
[----:B------:R0:W0:Y:S04]  /*05a0*/  LDS.64 R32, [R0+0x40] ;  /* 0x0000400000207984 */ /* 0x0000280000000a00 */
[----:B------:R0:W0:Y:S04]  /*05b0*/  LDS.64 R34, [R0+0x48] ;  /* 0x0000480000227984 */ /* 0x0000280000000a00 */
[----:B------:R0:W0:Y:S01]  /*05c0*/  LDS.64 R36, [R0+0x50] ;  /* 0x0000500000247984 */ /* 0x0000220000000a00 */
[----:B------:R-:W-:Y:S06]  /*05d0*/  BAR.SYNC.DEFER_BLOCKING 0x0 ;  /* 0x0000000000007b1d */ /* 0x000fec0000010000 */
[----:B-1----:R-:W-:Y:S05]  /*05e0*/  @P0 BRA `(.L_x_2) ;  /* 0x00000004001c0947 */ /* 0x002fea0003800000 */
[----:B0-2---:R-:W-:Y:S02]  /*05f0*/  IADD3 R16, PT, PT, R6, R5, R4 ;  /* 0x0000000506107210 */ /* 0x005fe40007ffe004 */
[C---:B------:R-:W-:Y:S02]  /*0600*/  ISETP.NE.AND P1, PT, R47.reuse, 0x1f, PT ;  /* 0x0000001f2f00780c */ /* 0x040fe40003f25270 */
[----:B---3--:R-:W-:Y:S02]  /*0610*/  IADD3 R16, PT, PT, R8, R7, R16 ;  /* 0x0000000708107210 */ /* 0x008fe40007ffe010 */
[----:B------:R-:W-:Y:S02]  /*0620*/  ISETP.NE.AND P2, PT, R47, RZ, PT ;  /* 0x000000ff2f00720c */ /* 0x000fe40003f45270 */
[----:B----4-:R-:W-:-:S04]  /*0630*/  IADD3 R16, PT, PT, R10, R9, R16 ;  /* 0x000000090a107210 */ /* 0x010fc80007ffe010 */
[----:B------:R-:W-:-:S03]  /*0640*/  IADD3 R16, PT, PT, R12, R11, R16 ;  /* 0x0000000b0c107210 */ /* 0x000fc60007ffe010 */
[----:B------:R-:W-:Y:S02]  /*0650*/  @!P1 LEA R43, R40, UR4, 0x2 ;  /* 0x00000004282b9c11 */ /* 0x000fe4000f8e10ff */
[----:B------:R-:W-:-:S04]  /*0660*/  IADD3 R16, PT, PT, R14, R13, R16 ;  /* 0x0000000d0e107210 */ /* 0x000fc80007ffe010 */
[----:B------:R-:W-:-:S04]  /*0670*/  IADD3 R16, PT, PT, R28, R15, R16 ;  /* 0x0000000f1c107210 */ /* 0x000fc80007ffe010 */
[----:B------:R-:W-:-:S04]  /*0680*/  IADD3 R16, PT, PT, R30, R29, R16 ;  /* 0x0000001d1e107210 */ /* 0x000fc80007ffe010 */
[----:B------:R-:W-:-:S04]  /*0690*/  IADD3 R16, PT, PT, R32, R31, R16 ;  /* 0x0000001f20107210 */ /* 0x000fc80007ffe010 */
[----:B------:R-:W-:-:S04]  /*06a0*/  IADD3 R16, PT, PT, R34, R33, R16 ;  /* 0x0000002122107210 */ /* 0x000fc80007ffe010 */
[----:B------:R-:W-:-:S05]  /*06b0*/  IADD3 R16, PT, PT, R36, R35, R16 ;  /* 0x0000002324107210 */ /* 0x000fca0007ffe010 */
[----:B------:R-:W-:-:S05]  /*06c0*/  IMAD.IADD R37, R37, 0x1, R16 ;  /* 0x0000000125257824 */ /* 0x000fca00078e0210 */
[----:B------:R-:W0:Y:S02]  /*06d0*/  SHFL.UP P0, R16, R37, 0x1, RZ ;  /* 0x0420000025107989 */ /* 0x000e2400000000ff */
[----:B0-----:R-:W-:-:S05]  /*06e0*/  @P0 IMAD.IADD R16, R37, 0x1, R16 ;  /* 0x0000000125100824 */ /* 0x001fca00078e0210 */
[----:B------:R-:W0:Y:S02]  /*06f0*/  SHFL.UP P0, R21, R16, 0x2, RZ ;  /* 0x0440000010157989 */ /* 0x000e2400000000ff */
[----:B0-----:R-:W-:-:S05]  /*0700*/  @P0 IMAD.IADD R21, R16, 0x1, R21 ;  /* 0x0000000110150824 */ /* 0x001fca00078e0215 */
[----:B------:R-:W0:Y:S02]  /*0710*/  SHFL.UP P0, R24, R21, 0x4, RZ ;  /* 0x0480000015187989 */ /* 0x000e2400000000ff */
[----:B0-----:R-:W-:-:S05]  /*0720*/  @P0 IMAD.IADD R24, R21, 0x1, R24 ;  /* 0x0000000115180824 */ /* 0x001fca00078e0218 */
[----:B------:R-:W0:Y:S02]  /*0730*/  SHFL.UP P0, R41, R24, 0x8, RZ ;  /* 0x0500000018297989 */ /* 0x000e2400000000ff */
[----:B0-----:R-:W-:-:S05]  /*0740*/  @P0 IMAD.IADD R41, R24, 0x1, R41 ;  /* 0x0000000118290824 */ /* 0x001fca00078e0229 */
[----:B------:R-:W0:Y:S02]  /*0750*/  SHFL.UP P0, R38, R41, 0x10, RZ ;  /* 0x0600000029267989 */ /* 0x000e2400000000ff */
[----:B0-----:R-:W-:Y:S01]  /*0760*/  @P0 IMAD.IADD R38, R41, 0x1, R38 ;  /* 0x0000000129260824 */ /* 0x001fe200078e0226 */
[----:B------:R-:W-:-:S03]  /*0770*/  ISETP.NE.AND P0, PT, R40, 0x2, PT ;  /* 0x000000022800780c */ /* 0x000fc60003f05270 */
[----:B------:R-:W-:Y:S01]  /*0780*/  IMAD.IADD R37, R38, 0x1, -R37 ;  /* 0x0000000126257824 */ /* 0x000fe200078e0a25 */
[----:B------:R-:W-:Y:S01]  /*0790*/  @!P1 STS [R43+0x10], R38 ;  /* 0x000010262b009388 */ /* 0x000fe20000000800 */
[----:B------:R-:W-:Y:S01]  /*07a0*/  BAR.SYNC.DEFER_BLOCKING 0x0 ;  /* 0x0000000000007b1d */ /* 0x000fe20000010000 */
[----:B------:R-:W-:Y:S02]  /*07b0*/  ISETP.NE.AND P1, PT, R40, 0x9, PT ;  /* 0x000000092800780c */ /* 0x000fe40003f25270 */
[----:B------:R-:W-:-:S03]  /*07c0*/  SEL R37, R37, RZ, P2 ;  /* 0x000000ff25257207 */ /* 0x000fc60001000000 */
[----:B------:R-:W0:Y:S04]  /*07d0*/  LDS.128 R16, [UR4+0x10] ;  /* 0x00001004ff107984 */ /* 0x000e280008000c00 */
[----:B------:R-:W1:Y:S04]  /*07e0*/  LDS.128 R20, [UR4+0x20] ;  /* 0x00002004ff147984 */ /* 0x000e680008000c00 */
[----:B------:R-:W2:Y:S01]  /*07f0*/  LDS.128 R24, [UR4+0x30] ;  /* 0x00003004ff187984 */ /* 0x000ea20008000c00 */
[----:B0-----:R-:W-:-:S04]  /*0800*/  IMAD.IADD R17, R16, 0x1, R17 ;  /* 0x0000000110117824 */ /* 0x001fc800078e0211 */
[----:B------:R-:W-:Y:S01]  /*0810*/  IMAD.IADD R18, R18, 0x1, R17 ;  /* 0x0000000112127824 */ /* 0x000fe200078e0211 */
[----:B------:R-:W-:Y:S02]  /*0820*/  SEL R16, R17, R16, !P0 ;  /* 0x0000001011107207 */ /* 0x000fe40004000000 */
[----:B------:R-:W-:Y:S01]  /*0830*/  ISETP.NE.AND P0, PT, R40, 0x3, PT ;  /* 0x000000032800780c */ /* 0x000fe20003f05270 */
[----:B------:R-:W-:-:S03]  /*0840*/  IMAD.IADD R19, R19, 0x1, R18 ;  /* 0x0000000113137824 */ /* 0x000fc600078e0212 */
[----:B------:R-:W-:Y:S01]  /*0850*/  SEL R16, R18, R16, !P0 ;  /* 0x0000001012107207 */ /* 0x000fe20004000000 */
[----:B-1----:R-:W-:Y:S01]  /*0860*/  IMAD.IADD R20, R19, 0x1, R20 ;  /* 0x0000000113147824 */ /* 0x002fe200078e0214 */
[----:B------:R-:W-:-:S03]  /*0870*/  ISETP.NE.AND P0, PT, R40, 0x4, PT ;  /* 0x000000042800780c */ /* 0x000fc60003f05270 */
[----:B------:R-:W-:Y:S01]  /*0880*/  IMAD.IADD R21, R21, 0x1, R20 ;  /* 0x0000000115157824 */ /* 0x000fe200078e0214 */
[----:B------:R-:W-:Y:S02]  /*0890*/  SEL R16, R19, R16, !P0 ;  /* 0x0000001013107207 */ /* 0x000fe40004000000 */
[----:B------:R-:W-:Y:S01]  /*08a0*/  ISETP.NE.AND P0, PT, R40, 0x5, PT ;  /* 0x000000052800780c */ /* 0x000fe20003f05270 */
[----:B------:R-:W-:-:S03]  /*08b0*/  IMAD.IADD R22, R22, 0x1, R21 ;  /* 0x0000000116167824 */ /* 0x000fc600078e0215 */
[----:B------:R-:W-:Y:S01]  /*08c0*/  SEL R16, R20, R16, !P0 ;  /* 0x0000001014107207 */ /* 0x000fe20004000000 */
[----:B------:R-:W-:Y:S01]  /*08d0*/  IMAD.IADD R23, R23, 0x1, R22 ;  /* 0x0000000117177824 */ /* 0x000fe200078e0216 */
[----:B------:R-:W-:-:S03]  /*08e0*/  ISETP.NE.AND P0, PT, R40, 0x6, PT ;  /* 0x000000062800780c */ /* 0x000fc60003f05270 */
[----:B--2---:R-:W-:Y:S01]  /*08f0*/  IMAD.IADD R24, R23, 0x1, R24 ;  /* 0x0000000117187824 */ /* 0x004fe200078e0218 */
[----:B------:R-:W-:Y:S02]  /*0900*/  SEL R16, R21, R16, !P0 ;  /* 0x0000001015107207 */ /* 0x000fe40004000000 */
[----:B------:R-:W-:Y:S01]  /*0910*/  ISETP.NE.AND P0, PT, R40, 0x7, PT ;  /* 0x000000072800780c */ /* 0x000fe20003f05270 */
[----:B------:R-:W-:-:S03]  /*0920*/  IMAD.IADD R25, R25, 0x1, R24 ;  /* 0x0000000119197824 */ /* 0x000fc600078e0218 */
[----:B------:R-:W-:Y:S01]  /*0930*/  SEL R16, R22, R16, !P0 ;  /* 0x0000001016107207 */ /* 0x000fe20004000000 */
[----:B------:R-:W-:Y:S01]  /*0940*/  IMAD.IADD R26, R26, 0x1, R25 ;  /* 0x000000011a1a7824 */ /* 0x000fe200078e0219 */
[----:B------:R-:W-:-:S04]  /*0950*/  ISETP.NE.AND P0, PT, R40, 0x8, PT ;  /* 0x000000082800780c */ /* 0x000fc80003f05270 */
[----:B------:R-:W-:Y:S02]  /*0960*/  SEL R16, R23, R16, !P0 ;  /* 0x0000001017107207 */ /* 0x000fe40004000000 */
[----:B------:R-:W-:Y:S02]  /*0970*/  ISETP.NE.AND P0, PT, R40, 0xa, PT ;  /* 0x0000000a2800780c */ /* 0x000fe40003f05270 */
[----:B------:R-:W-:Y:S02]  /*0980*/  SEL R16, R24, R16, !P1 ;  /* 0x0000001018107207 */ /* 0x000fe40004800000 */
[----:B------:R-:W-:Y:S02]  /*0990*/  ISETP.NE.AND P1, PT, R40, 0xb, PT ;  /* 0x0000000b2800780c */ /* 0x000fe40003f25270 */
[----:B------:R-:W-:Y:S02]  /*09a0*/  SEL R16, R25, R16, !P0 ;  /* 0x0000001019107207 */ /* 0x000fe40004000000 */
[----:B------:R-:W-:-:S02]  /*09b0*/  ISETP.GE.U32.AND P0, PT, R49, 0x20, PT ;  /* 0x000000203100780c */ /* 0x000fc40003f06070 */
[----:B------:R-:W-:Y:S02]  /*09c0*/  SEL R16, R26, R16, !P1 ;  /* 0x000000101a107207 */ /* 0x000fe40004800000 */
[----:B------:R-:W-:Y:S02]  /*09d0*/  ISETP.NE.AND P1, PT, R49, RZ, PT ;  /* 0x000000ff3100720c */ /* 0x000fe40003f25270 */
[----:B------:R-:W-:Y:S02]  /*09e0*/  SEL R16, R16, RZ, P0 ;  /* 0x000000ff10107207 */ /* 0x000fe40000000000 */
[--C-:B-----5:R-:W-:Y:S02]  /*09f0*/  IADD3 R27, PT, PT, R26, R27, R39.reuse ;  /* 0x0000001b1a1b7210 */ /* 0x120fe40007ffe027 */
[----:B------:R-:W-:-:S07]  /*0a00*/  IADD3 R16, PT, PT, R16, R37, R39 ;  /* 0x0000002510107210 */ /* 0x000fce0007ffe027 */
[----:B------:R-:W-:Y:S05]  /*0a10*/  @P1 BRA `(.L_x_3) ;  /* 0x0000000c00f01947 */ /* 0x000fea0003800000 */
[----:B------:R-:W0:Y:S01]  /*0a20*/  LDC.64 R18, c[0x0][0x390] ;  /* 0x0000e400ff127b82 */ /* 0x000e220000000a00 */
[----:B------:R-:W-:-:S05]  /*0a30*/  IMAD.MOV.U32 R26, RZ, RZ, 0x65 ;  /* 0x00000065ff1a7424 */ /* 0x000fca00078e00ff */
[----:B0-----:R0:W-:Y:S01]  /*0a40*/  ST.E.64.STRONG.GPU desc[UR8][R18.64+0x100], R26 ;  /* 0x0001001a12007985 */ /* 0x0011e2000c10fb08 */
[----:B------:R-:W-:Y:S05]  /*0a50*/  BRA `(.L_x_3) ;  /* 0x0000000c00e07947 */ /* 0x000fea0003800000 */
.L_x_2:
        /* <DEDUP_REMOVED lines=20> */
[----:B-----5:R-:W0:Y:S02]  /*0ba0*/  SHFL.UP P0, R39, R24, 0x8, RZ ;  /* 0x0500000018277989 */ /* 0x020e2400000000ff */
[----:B0-----:R-:W-:-:S05]  /*0bb0*/  @P0 IMAD.IADD R39, R24, 0x1, R39 ;  /* 0x0000000118270824 */ /* 0x001fca00078e0227 */
[----:B------:R-:W0:Y:S02]  /*0bc0*/  SHFL.UP P0, R42, R39, 0x10, RZ ;  /* 0x06000000272a7989 */ /* 0x000e2400000000ff */
[----:B0-----:R-:W-:Y:S01]  /*0bd0*/  @P0 IMAD.IADD R42, R39, 0x1, R42 ;  /* 0x00000001272a0824 */ /* 0x001fe200078e022a */
[----:B------:R-:W-:-:S03]  /*0be0*/  ISETP.NE.AND P0, PT, R40, 0x2, PT ;  /* 0x000000022800780c */ /* 0x000fc60003f05270 */
[----:B------:R-:W-:Y:S01]  /*0bf0*/  IMAD.IADD R37, R42, 0x1, -R37 ;  /* 0x000000012a257824 */ /* 0x000fe200078e0a25 */
[----:B------:R-:W-:Y:S01]  /*0c00*/  @!P1 STS [R41+0x10], R42 ;  /* 0x0000102a29009388 */ /* 0x000fe20000000800 */
[----:B------:R-:W-:Y:S01]  /*0c10*/  BAR.SYNC.DEFER_BLOCKING 0x0 ;  /* 0x0000000000007b1d */ /* 0x000fe20000010000 */
[----:B------:R-:W-:-:S05]  /*0c20*/  ISETP.NE.AND P1, PT, R40, 0x9, PT ;  /* 0x000000092800780c */ /* 0x000fca0003f25270 */
[----:B------:R-:W0:Y:S04]  /*0c30*/  LDS.128 R16, [UR4+0x10] ;  /* 0x00001004ff107984 */ /* 0x000e280008000c00 */
[----:B------:R-:W1:Y:S04]  /*0c40*/  LDS.128 R20, [UR4+0x20] ;  /* 0x00002004ff147984 */ /* 0x000e680008000c00 */
[----:B------:R-:W2:Y:S01]  /*0c50*/  LDS.128 R24, [UR4+0x30] ;  /* 0x00003004ff187984 */ /* 0x000ea20008000c00 */
[----:B0-----:R-:W-:-:S04]  /*0c60*/  IMAD.IADD R17, R16, 0x1, R17 ;  /* 0x0000000110117824 */ /* 0x001fc800078e0211 */
[----:B------:R-:W-:Y:S01]  /*0c70*/  IMAD.IADD R18, R18, 0x1, R17 ;  /* 0x0000000112127824 */ /* 0x000fe200078e0211 */
[----:B------:R-:W-:Y:S02]  /*0c80*/  SEL R16, R17, R16, !P0 ;  /* 0x0000001011107207 */ /* 0x000fe40004000000 */
[----:B------:R-:W-:Y:S01]  /*0c90*/  ISETP.NE.AND P0, PT, R40, 0x3, PT ;  /* 0x000000032800780c */ /* 0x000fe20003f05270 */
[----:B------:R-:W-:Y:S01]  /*0ca0*/  IMAD.IADD R19, R19, 0x1, R18 ;  /* 0x0000000113137824 */ /* 0x000fe200078e0212 */
[----:B------:R-:W-:Y:S02]  /*0cb0*/  SEL R17, R37, RZ, P2 ;  /* 0x000000ff25117207 */ /* 0x000fe40001000000 */
        /* <DEDUP_REMOVED lines=16> */
[----:B------:R-:W-:-:S03]  /*0dc0*/  ISETP.NE.AND P0, PT, R40, 0x8, PT ;  /* 0x000000082800780c */ /* 0x000fc60003f05270 */
[----:B------:R-:W-:Y:S01]  /*0dd0*/  IMAD.IADD R27, R27, 0x1, R26 ;  /* 0x000000011b1b7824 */ /* 0x000fe200078e021a */
[----:B------:R-:W-:Y:S02]  /*0de0*/  SEL R16, R23, R16, !P0 ;  /* 0x0000001017107207 */ /* 0x000fe40004000000 */
[----:B------:R-:W-:Y:S02]  /*0df0*/  ISETP.NE.AND P0, PT, R40, 0xa, PT ;  /* 0x0000000a2800780c */ /* 0x000fe40003f05270 */
[----:B------:R-:W-:Y:S02]  /*0e00*/  SEL R16, R24, R16, !P1 ;  /* 0x0000001018107207 */ /* 0x000fe40004800000 */
[----:B------:R-:W-:Y:S02]  /*0e10*/  ISETP.NE.AND P1, PT, R40, 0xb, PT ;  /* 0x0000000b2800780c */ /* 0x000fe40003f25270 */
[----:B------:R-:W-:Y:S02]  /*0e20*/  SEL R16, R25, R16, !P0 ;  /* 0x0000001019107207 */ /* 0x000fe40004000000 */
[----:B------:R-:W-:-:S02]  /*0e30*/  ISETP.GT.U32.AND P0, PT, R49, 0x1f, PT ;  /* 0x0000001f3100780c */ /* 0x000fc40003f04070 */
[----:B------:R-:W-:Y:S02]  /*0e40*/  SEL R16, R26, R16, !P1 ;  /* 0x000000101a107207 */ /* 0x000fe40004800000 */
[----:B------:R-:W-:-:S03]  /*0e50*/  ISETP.GE.U32.AND P1, PT, R49, 0x20, PT ;  /* 0x000000203100780c */ /* 0x000fc60003f26070 */
[----:B------:R-:W-:-:S05]  /*0e60*/  IMAD.IADD R16, R16, 0x1, R17 ;  /* 0x0000000110107824 */ /* 0x000fca00078e0211 */
[----:B------:R-:W-:Y:S01]  /*0e70*/  SEL R46, R37, R16, !P1 ;  /* 0x00000010252e7207 */ /* 0x000fe20004800000 */
[----:B------:R-:W-:Y:S06]  /*0e80*/  @P0 BRA `(.L_x_4) ;  /* 0x0000000800b00947 */ /* 0x000fec0003800000 */
[----:B------:R-:W0:Y:S01]  /*0e90*/  LDC.64 R16, c[0x0][0x390] ;  /* 0x0000e400ff107b82 */ /* 0x000e220000000a00 */
[----:B------:R-:W-:Y:S02]  /*0ea0*/  ISETP.NE.AND P1, PT, R49, RZ, PT ;  /* 0x000000ff3100720c */ /* 0x000fe40003f25270 */
[----:B------:R-:W-:-:S05]  /*0eb0*/  LOP3.LUT R21, RZ, R49, RZ, 0x33, !PT ;  /* 0x00000031ff157212 */ /* 0x000fca00078e33ff */
[----:B------:R-:W-:-:S06]  /*0ec0*/  IMAD.IADD R21, R38, 0x1, R21 ;  /* 0x0000000126157824 */ /* 0x000fcc00078e0215 */
[----:B------:R-:W-:Y:S01]  /*0ed0*/  @!P1 IMAD.MOV.U32 R26, RZ, RZ, 0x64 ;  /* 0x00000064ff1a9424 */ /* 0x000fe200078e00ff */
[----:B------:R1:W-:Y:S01]  /*0ee0*/  @!P1 STS [UR4+0xc], R27 ;  /* 0x00000c1bff009988 */ /* 0x0003e20008000804 */
[----:B0-----:R-:W-:-:S04]  /*0ef0*/  IMAD.WIDE R24, R38, 0x8, R16 ;  /* 0x0000000826187825 */ /* 0x001fc800078e0210 */
[----:B------:R-:W-:Y:S01]  /*0f00*/  IMAD.WIDE R16, R21, 0x8, R16 ;  /* 0x0000000815107825 */ /* 0x000fe200078e0210 */
[----:B------:R1:W-:Y:S01]  /*0f10*/  @!P1 ST.E.64.STRONG.GPU desc[UR8][R24.64+0x100], R26 ;  /* 0x0001001a18009985 */ /* 0x0003e2000c10fb08 */
[----:B------:R-:W-:Y:S05]  /*0f20*/  NANOSLEEP 0x33e ;  /* 0x0000033e0000795d */ /* 0x000fea0003800000 */
[----:B------:R-:W2:Y:S01]  /*0f30*/  LD.E.64.STRONG.GPU R40, desc[UR8][R16.64+0x100] ;  /* 0x0001000810287980 */ /* 0x000ea2000c10fb00 */
[----:B------:R-:W-:Y:S01]  /*0f40*/  UMOV UR5, 0xffffffff ;  /* 0xffffffff00057882 */ /* 0x000fe20000000000 */
[----:B--2---:R-:W-:Y:S02]  /*0f50*/  ISETP.NE.AND P0, PT, R40, 0x63, PT ;  /* 0x000000632800780c */ /* 0x004fe40003f05270 */
[----:B-1----:R-:W-:Y:S11]  /*0f60*/  BRA.DIV UR5, `(.L_x_5) ;  /* 0x00000036053c7947 */ /* 0x002ff6000b800000 */
[----:B------:R-:W-:-:S13]  /*0f70*/  VOTE.ANY P0, !P0 ;  /* 0x0000000000ff7806 */ /* 0x000fda0004000100 */
.L_x_34:
[----:B------:R-:W-:Y:S05]  /*0f80*/  @!P0 BRA `(.L_x_6) ;  /* 0x0000000000748947 */ /* 0x000fea0003800000 */
[----:B------:R-:W-:-:S07]  /*0f90*/  IMAD.MOV.U32 R20, RZ, RZ, 0x3b8 ;  /* 0x000003b8ff147424 */ /* 0x000fce00078e00ff */
.L_x_8:
[----:B------:R-:W-:Y:S02]  /*0fa0*/  VIADD R23, R20, 0x1 ;  /* 0x0000000114177836 */ /* 0x000fe40000000000 */
[----:B------:R-:W-:Y:S02]  /*0fb0*/  IMAD R38, R38, 0x41a7, RZ ;  /* 0x000041a726267824 */ /* 0x000fe400078e02ff */
[----:B------:R-:W0:Y:S01]  /*0fc0*/  I2F.U32.RP R22, R23 ;  /* 0x0000001700167306 */ /* 0x000e220000209000 */
[----:B------:R-:W-:Y:S01]  /*0fd0*/  IMAD.MOV R37, RZ, RZ, -R23 ;  /* 0x000000ffff257224 */ /* 0x000fe200078e0a17 */
[----:B------:R-:W-:Y:S02]  /*0fe0*/  ISETP.NE.U32.AND P2, PT, R23, RZ, PT ;  /* 0x000000ff1700720c */ /* 0x000fe40003f45070 */
[----:B------:R-:W-:-:S04]  /*0ff0*/  LOP3.LUT R38, R38, 0x7fffffff, RZ, 0xc0, !PT ;  /* 0x7fffffff26267812 */ /* 0x000fc800078ec0ff */
[----:B0-----:R-:W0:Y:S02]  /*1000*/  MUFU.RCP R22, R22 ;  /* 0x0000001600167308 */ /* 0x001e240000001000 */
[----:B0-----:R-:W-:-:S06]  /*1010*/  VIADD R18, R22, 0xffffffe ;  /* 0x0ffffffe16127836 */ /* 0x001fcc0000000000 */
[----:B------:R0:W1:Y:S02]  /*1020*/  F2I.FTZ.U32.TRUNC.NTZ R19, R18 ;  /* 0x0000001200137305 */ /* 0x000064000021f000 */
[----:B0-----:R-:W-:Y:S02]  /*1030*/  IMAD.MOV.U32 R18, RZ, RZ, RZ ;  /* 0x000000ffff127224 */ /* 0x001fe400078e00ff */
[----:B-1----:R-:W-:-:S04]  /*1040*/  IMAD R37, R37, R19, RZ ;  /* 0x0000001325257224 */ /* 0x002fc800078e02ff */
[----:B------:R-:W-:-:S06]  /*1050*/  IMAD.HI.U32 R19, R19, R37, R18 ;  /* 0x0000002513137227 */ /* 0x000fcc00078e0012 */
[----:B------:R-:W-:-:S04]  /*1060*/  IMAD.HI.U32 R19, R19, R38, RZ ;  /* 0x0000002613137227 */ /* 0x000fc800078e00ff */
[----:B------:R-:W-:-:S04]  /*1070*/  IMAD.MOV R19, RZ, RZ, -R19 ;  /* 0x000000ffff137224 */ /* 0x000fc800078e0a13 */
[----:B------:R-:W-:-:S05]  /*1080*/  IMAD R22, R23, R19, R38 ;  /* 0x0000001317167224 */ /* 0x000fca00078e0226 */
[----:B------:R-:W-:-:S13]  /*1090*/  ISETP.GE.U32.AND P0, PT, R22, R23, PT ;  /* 0x000000171600720c */ /* 0x000fda0003f06070 */
[----:B------:R-:W-:-:S05]  /*10a0*/  @P0 IMAD.IADD R22, R22, 0x1, -R23 ;  /* 0x0000000116160824 */ /* 0x000fca00078e0a17 */
[----:B------:R-:W-:-:S13]  /*10b0*/  ISETP.GE.U32.AND P0, PT, R22, R23, PT ;  /* 0x000000171600720c */ /* 0x000fda0003f06070 */
[----:B------:R-:W-:Y:S01]  /*10c0*/  @P0 IMAD.IADD R22, R22, 0x1, -R23 ;  /* 0x0000000116160824 */ /* 0x000fe200078e0a17 */
[----:B------:R-:W-:-:S04]  /*10d0*/  @!P2 LOP3.LUT R22, RZ, R23, RZ, 0x33, !PT ;  /* 0x00000017ff16a212 */ /* 0x000fc800078e33ff */
[----:B------:R-:W-:Y:S05]  /*10e0*/  NANOSLEEP R22 ;  /* 0x000000160000735d */ /* 0x000fea0003800000 */
[----:B------:R-:W2:Y:S01]  /*10f0*/  LD.E.64.STRONG.GPU R40, desc[UR8][R16.64+0x100] ;  /* 0x0001000810287980 */ /* 0x000ea2000c10fb00 */
[----:B------:R-:W-:Y:S01]  /*1100*/  UMOV UR5, 0xffffffff ;  /* 0xffffffff00057882 */ /* 0x000fe20000000000 */
[----:B------:R-:W-:Y:S02]  /*1110*/  SHF.R.U32.HI R20, RZ, 0x1, R20 ;  /* 0x00000001ff147819 */ /* 0x000fe40000011614 */
[----:B--2---:R-:W-:Y:S01]  /*1120*/  ISETP.NE.AND P0, PT, R40, 0x63, PT ;  /* 0x000000632800780c */ /* 0x004fe20003f05270 */
[----:B------:R-:W-:-:S12]  /*1130*/  BRA.DIV UR5, `(.L_x_7) ;  /* 0x0000003205e87947 */ /* 0x000fd8000b800000 */
[----:B------:R-:W-:-:S13]  /*1140*/  VOTE.ANY P0, !P0 ;  /* 0x0000000000ff7806 */ /* 0x000fda0004000100 */
.L_x_37:
[----:B------:R-:W-:Y:S05]  /*1150*/  @P0 BRA `(.L_x_8) ;  /* 0xfffffffc00900947 */ /* 0x000fea000383ffff */
.L_x_6:
[----:B------:R-:W-:Y:S01]  /*1160*/  UMOV UR5, 0xffffffff ;  /* 0xffffffff00057882 */ /* 0x000fe20000000000 */
[----:B------:R-:W-:Y:S02]  /*1170*/  ISETP.NE.AND P0, PT, R40, 0x65, PT ;  /* 0x000000652800780c */ /* 0x000fe40003f05270 */
[----:B------:R-:W-:Y:S11]  /*1180*/  BRA.DIV UR5, `(.L_x_9) ;  /* 0x0000003205f47947 */ /* 0x000ff6000b800000 */
[----:B------:R-:W0:Y:S01]  /*1190*/  S2R R48, SR_GEMASK ;  /* 0x0000000000307919 */ /* 0x000e220000003c00 */
[----:B------:R-:W-:Y:S01]  /*11a0*/  VOTE.ANY R19, PT, !P0 ;  /* 0x0000000000137806 */ /* 0x000fe200040e0100 */
[C---:B------:R-:W-:Y:S01]  /*11b0*/  VIADD R22, R47.reuse, 0x2 ;  /* 0x000000022f167836 */ /* 0x040fe20000000000 */
[----:B------:R-:W1:Y:S01]  /*11c0*/  LDC.64 R42, c[0x0][0x390] ;  /* 0x0000e400ff2a7b82 */ /* 0x000e620000000a00 */
[C---:B------:R-:W-:Y:S02]  /*11d0*/  VIADD R23, R47.reuse, 0x4 ;  /* 0x000000042f177836 */ /* 0x040fe40000000000 */
[----:B------:R-:W-:Y:S01]  /*11e0*/  VIADD R26, R47, 0x8 ;  /* 0x000000082f1a7836 */ /* 0x000fe20000000000 */
[----:B-1----:R-:W-:Y:S02]  /*11f0*/  IADD3 R42, P3, PT, R42, 0x100, RZ ;  /* 0x000001002a2a7810 */ /* 0x002fe40007f7e0ff */
[----:B0-----:R-:W-:-:S03]  /*1200*/  LOP3.LUT R19, R19, 0x80000000, R48, 0xec, !PT ;  /* 0x8000000013137812 */ /* 0x001fc600078eec30 */
[----:B------:R-:W-:Y:S02]  /*1210*/  IMAD.X R43, RZ, RZ, R43, P3 ;  /* 0x000000ffff2b7224 */ /* 0x000fe400018e062b */
[----:B------:R-:W-:-:S05]  /*1220*/  VIADD R16, R19, 0xffffffff ;  /* 0xffffffff13107836 */ /* 0x000fca0000000000 */
[----:B------:R-:W-:-:S06]  /*1230*/  LOP3.LUT R16, R19, R16, RZ, 0xc, !PT ;  /* 0x0000001013107212 */ /* 0x000fcc00078e0cff */
[----:B------:R-:W0:Y:S02]  /*1240*/  POPC R16, R16 ;  /* 0x0000001000107309 */ /* 0x000e240000000000 */
[----:B0-----:R-:W0:Y:S01]  /*1250*/  SHFL.DOWN PT, R20, R41, 0x1, R16 ;  /* 0x0820000029147989 */ /* 0x001e2200000e0010 */
[----:B------:R-:W-:-:S04]  /*1260*/  ISETP.GE.AND P0, PT, R47, R16, PT ;  /* 0x000000102f00720c */ /* 0x000fc80003f06270 */
[----:B0-----:R-:W-:Y:S02]  /*1270*/  SEL R20, R20, RZ, !P0 ;  /* 0x000000ff14147207 */ /* 0x001fe40004000000 */
[----:B------:R-:W-:-:S03]  /*1280*/  ISETP.GT.AND P0, PT, R22, R16, PT ;  /* 0x000000101600720c */ /* 0x000fc60003f04270 */
[----:B------:R-:W-:-:S05]  /*1290*/  IMAD.IADD R37, R20, 0x1, R41 ;  /* 0x0000000114257824 */ /* 0x000fca00078e0229 */
[----:B------:R-:W0:Y:S02]  /*12a0*/  SHFL.DOWN PT, R20, R37, 0x2, R16 ;  /* 0x0840000025147989 */ /* 0x000e2400000e0010 */
[----:B0-----:R-:W-:Y:S02]  /*12b0*/  SEL R20, R20, RZ, !P0 ;  /* 0x000000ff14147207 */ /* 0x001fe40004000000 */
[----:B------:R-:W-:-:S03]  /*12c0*/  ISETP.GT.AND P0, PT, R23, R16, PT ;  /* 0x000000101700720c */ /* 0x000fc60003f04270 */
[----:B------:R-:W-:Y:S02]  /*12d0*/  IMAD.IADD R39, R37, 0x1, R20 ;  /* 0x0000000125277824 */ /* 0x000fe400078e0214 */
[----:B------:R-:W-:-:S03]  /*12e0*/  VIADD R37, R47, 0x10 ;  /* 0x000000102f257836 */ /* 0x000fc60000000000 */
[----:B------:R-:W0:Y:S02]  /*12f0*/  SHFL.DOWN PT, R20, R39, 0x4, R16 ;  /* 0x0880000027147989 */ /* 0x000e2400000e0010 */
[-C--:B------:R-:W-:Y:S02]  /*1300*/  ISETP.GT.AND P2, PT, R37, R16.reuse, PT ;  /* 0x000000102500720c */ /* 0x080fe40003f44270 */
[----:B0-----:R-:W-:Y:S02]  /*1310*/  SEL R20, R20, RZ, !P0 ;  /* 0x000000ff14147207 */ /* 0x001fe40004000000 */
[----:B------:R-:W-:-:S03]  /*1320*/  ISETP.GT.AND P0, PT, R26, R16, PT ;  /* 0x000000101a00720c */ /* 0x000fc60003f04270 */
[----:B------:R-:W-:-:S05]  /*1330*/  IMAD.IADD R51, R39, 0x1, R20 ;  /* 0x0000000127337824 */ /* 0x000fca00078e0214 */
[----:B------:R-:W0:Y:S02]  /*1340*/  SHFL.DOWN PT, R20, R51, 0x8, R16 ;  /* 0x0900000033147989 */ /* 0x000e2400000e0010 */
[----:B0-----:R-:W-:Y:S02]  /*1350*/  SEL R20, R20, RZ, !P0 ;  /* 0x000000ff14147207 */ /* 0x001fe40004000000 */
[----:B------:R-:W-:-:S03]  /*1360*/  ISETP.NE.AND P0, PT, R40, 0x65, PT ;  /* 0x000000652800780c */ /* 0x000fc60003f05270 */
[----:B------:R-:W-:-:S05]  /*1370*/  IMAD.IADD R41, R51, 0x1, R20 ;  /* 0x0000000133297824 */ /* 0x000fca00078e0214 */
[----:B------:R-:W0:Y:S05]  /*1380*/  SHFL.DOWN PT, R20, R41, 0x10, R16 ;  /* 0x0a00000029147989 */ /* 0x000e2a00000e0010 */
[----:B------:R-:W-:Y:S02]  /*1390*/  VOTE.ALL P0, P0 ;  /* 0x0000000000ff7806 */ /* 0x000fe40000000000 */
[----:B0-----:R-:W-:-:S05]  /*13a0*/  SEL R20, R20, RZ, !P2 ;  /* 0x000000ff14147207 */ /* 0x001fca0005000000 */
[----:B------:R-:W-:-:S07]  /*13b0*/  IMAD.IADD R39, R41, 0x1, R20 ;  /* 0x0000000129277824 */ /* 0x000fce00078e0214 */
.L_x_46:
[----:B------:R-:W-:Y:S05]  /*13c0*/  @!P0 BRA `(.L_x_10) ;  /* 0x0000000400248947 */ /* 0x000fea0003800000 */
[----:B------:R-:W-:-:S07]  /*13d0*/  IMAD.MOV.U32 R44, RZ, RZ, 0x3b8 ;  /* 0x000003b8ff2c7424 */ /* 0x000fce00078e00ff */
.L_x_16:
[----:B------:R-:W-:Y:S02]  /*13e0*/  IMAD.MOV.U32 R16, RZ, RZ, R42 ;  /* 0x000000ffff107224 */ /* 0x000fe400078e002a */
[----:B------:R-:W-:Y:S02]  /*13f0*/  IMAD.MOV.U32 R17, RZ, RZ, R43 ;  /* 0x000000ffff117224 */ /* 0x000fe400078e002b */
[----:B------:R-:W-:-:S05]  /*1400*/  IMAD.WIDE R16, R21, 0x8, R16 ;  /* 0x0000000815107825 */ /* 0x000fca00078e0210 */
[----:B------:R-:W2:Y:S01]  /*1410*/  LD.E.64.STRONG.GPU R40, desc[UR8][R16.64+-0x100] ;  /* 0xffff000810287980 */ /* 0x000ea2000c10fb00 */
[----:B------:R-:W-:Y:S05]  /*1420*/  YIELD ;  /* 0x0000000000007946 */ /* 0x000fea0003800000 */
[----:B------:R-:W-:Y:S01]  /*1430*/  UMOV UR5, 0xffffffff ;  /* 0xffffffff00057882 */ /* 0x000fe20000000000 */
[----:B------:R-:W-:Y:S02]  /*1440*/  SHF.R.U32.HI R44, RZ, 0x1, R44 ;  /* 0x00000001ff2c7819 */ /* 0x000fe4000001162c */
[----:B--2---:R-:W-:Y:S01]  /*1450*/  ISETP.NE.AND P0, PT, R40, 0x63, PT ;  /* 0x000000632800780c */ /* 0x004fe20003f05270 */
[----:B------:R-:W-:-:S12]  /*1460*/  BRA.DIV UR5, `(.L_x_11) ;  /* 0x0000003605407947 */ /* 0x000fd8000b800000 */
[----:B------:R-:W-:-:S13]  /*1470*/  VOTE.ANY P0, !P0 ;  /* 0x0000000000ff7806 */ /* 0x000fda0004000100 */
.L_x_49:
[----:B------:R-:W-:Y:S05]  /*1480*/  @!P0 BRA `(.L_x_12) ;  /* 0x0000000000748947 */ /* 0x000fea0003800000 */
[----:B------:R-:W-:-:S07]  /*1490*/  IMAD.MOV.U32 R20, RZ, RZ, R44 ;  /* 0x000000ffff147224 */ /* 0x000fce00078e002c */
.L_x_14:
        /* <DEDUP_REMOVED lines=27> */
.L_x_52:
[----:B------:R-:W-:Y:S05]  /*1650*/  @P0 BRA `(.L_x_14) ;  /* 0xfffffffc00900947 */ /* 0x000fea000383ffff */
.L_x_12:
[----:B------:R-:W-:Y:S01]  /*1660*/  UMOV UR5, 0xffffffff ;  /* 0xffffffff00057882 */ /* 0x000fe20000000000 */
[----:B------:R-:W-:Y:S02]  /*1670*/  ISETP.NE.AND P0, PT, R40, 0x65, PT ;  /* 0x000000652800780c */ /* 0x000fe40003f05270 */
[----:B------:R-:W-:Y:S11]  /*1680*/  BRA.DIV UR5, `(.L_x_15) ;  /* 0x0000003205f87947 */ /* 0x000ff6000b800000 */
[----:B------:R-:W-:Y:S01]  /*1690*/  VOTE.ANY R19, PT, !P0 ;  /* 0x0000000000137806 */ /* 0x000fe200040e0100 */
[----:B------:R-:W-:-:S03]  /*16a0*/  VIADD R21, R21, 0xffffffe0 ;  /* 0xffffffe015157836 */ /* 0x000fc60000000000 */
[----:B------:R-:W-:-:S05]  /*16b0*/  LOP3.LUT R19, R19, 0x80000000, R48, 0xec, !PT ;  /* 0x8000000013137812 */ /* 0x000fca00078eec30 */
[----:B------:R-:W-:-:S05]  /*16c0*/  VIADD R16, R19, 0xffffffff ;  /* 0xffffffff13107836 */ /* 0x000fca0000000000 */
[----:B------:R-:W-:-:S06]  /*16d0*/  LOP3.LUT R16, R19, R16, RZ, 0xc, !PT ;  /* 0x0000001013107212 */ /* 0x000fcc00078e0cff */
[----:B------:R-:W0:Y:S02]  /*16e0*/  POPC R16, R16 ;  /* 0x0000001000107309 */ /* 0x000e240000000000 */
[----:B0-----:R-:W0:Y:S01]  /*16f0*/  SHFL.DOWN PT, R20, R41, 0x1, R16 ;  /* 0x0820000029147989 */ /* 0x001e2200000e0010 */
[-C--:B------:R-:W-:Y:S02]  /*1700*/  ISETP.GE.AND P0, PT, R47, R16.reuse, PT ;  /* 0x000000102f00720c */ /* 0x080fe40003f06270 */
[-C--:B------:R-:W-:Y:S02]  /*1710*/  ISETP.GT.AND P2, PT, R37, R16.reuse, PT ;  /* 0x000000102500720c */ /* 0x080fe40003f44270 */
[----:B0-----:R-:W-:Y:S02]  /*1720*/  SEL R20, R20, RZ, !P0 ;  /* 0x000000ff14147207 */ /* 0x001fe40004000000 */
[----:B------:R-:W-:-:S03]  /*1730*/  ISETP.GT.AND P0, PT, R22, R16, PT ;  /* 0x000000101600720c */ /* 0x000fc60003f04270 */
[----:B------:R-:W-:-:S05]  /*1740*/  IMAD.IADD R51, R20, 0x1, R41 ;  /* 0x0000000114337824 */ /* 0x000fca00078e0229 */
[----:B------:R-:W0:Y:S02]  /*1750*/  SHFL.DOWN PT, R20, R51, 0x2, R16 ;  /* 0x0840000033147989 */ /* 0x000e2400000e0010 */
        /* <DEDUP_REMOVED lines=13> */
[----:B0-----:R-:W-:-:S04]  /*1830*/  SEL R20, R20, RZ, !P2 ;  /* 0x000000ff14147207 */ /* 0x001fc80005000000 */
[----:B------:R-:W-:-:S07]  /*1840*/  IADD3 R39, PT, PT, R50, R20, R39 ;  /* 0x0000001432277210 */ /* 0x000fce0007ffe027 */
.L_x_61:
[----:B------:R-:W-:Y:S05]  /*1850*/  @P0 BRA `(.L_x_16) ;  /* 0xfffffff800e00947 */ /* 0x000fea000383ffff */
.L_x_10:
[----:B------:R-:W-:Y:S01]  /*1860*/  ISETP.NE.AND P0, PT, R47, RZ, PT ;  /* 0x000000ff2f00720c */ /* 0x000fe20003f05270 */
[----:B------:R-:W0:Y:S01]  /*1870*/  @!P1 S2R R17, SR_CgaCtaId ;  /* 0x0000000000119919 */ /* 0x000e220000008800 */
[----:B------:R-:W-:Y:S01]  /*1880*/  @!P1 MOV R16, 0x400 ;  /* 0x0000040000109802 */ /* 0x000fe20000000f00 */
[----:B------:R-:W-:Y:S02]  /*1890*/  @!P1 IMAD.IADD R27, R27, 0x1, R39 ;  /* 0x000000011b1b9824 */ /* 0x000fe400078e0227 */
[----:B------:R-:W-:-:S05]  /*18a0*/  @!P1 IMAD.MOV.U32 R26, RZ, RZ, 0x65 ;  /* 0x00000065ff1a9424 */ /* 0x000fca00078e00ff */
[----:B------:R1:W-:Y:S03]  /*18b0*/  @!P1 ST.E.64.STRONG.GPU desc[UR8][R24.64+0x100], R26 ;  /* 0x0001001a18009985 */ /* 0x0003e6000c10fb08 */
[----:B------:R-:W-:Y:S01]  /*18c0*/  @!P0 MOV R19, 0x400 ;  /* 0x0000040000138802 */ /* 0x000fe20000000f00 */
[----:B------:R-:W2:Y:S01]  /*18d0*/  @!P0 S2R R20, SR_CgaCtaId ;  /* 0x0000000000148919 */ /* 0x000ea20000008800 */
[----:B0-----:R-:W-:Y:S01]  /*18e0*/  @!P1 LEA R18, R17, R16, 0x18 ;  /* 0x0000001011129211 */ /* 0x001fe200078ec0ff */
[----:B------:R-:W-:Y:S02]  /*18f0*/  IMAD.MOV.U32 R16, RZ, RZ, R46 ;  /* 0x000000ffff107224 */ /* 0x000fe400078e002e */
[----:B------:R-:W-:Y:S02]  /*1900*/  @!P0 IMAD.MOV.U32 R16, RZ, RZ, R39 ;  /* 0x000000ffff108224 */ /* 0x000fe400078e0027 */
[----:B------:R1:W-:Y:S04]  /*1910*/  @!P1 STS [R18+0x8], R27 ;  /* 0x0000081b12009388 */ /* 0x0003e80000000800 */
[----:B------:R1:W-:Y:S01]  /*1920*/  @!P1 STS [R18+0x4], R39 ;  /* 0x0000042712009388 */ /* 0x0003e20000000800 */
[----:B--2---:R-:W-:-:S05]  /*1930*/  @!P0 LEA R20, R20, R19, 0x18 ;  /* 0x0000001314148211 */ /* 0x004fca00078ec0ff */
[----:B------:R1:W-:Y:S02]  /*1940*/  @!P0 STS [R20+0x4c], R39 ;  /* 0x00004c2714008388 */ /* 0x0003e40000000800 */
.L_x_4:
[----:B------:R-:W-:Y:S05]  /*1950*/  WARPSYNC.ALL ;  /* 0x0000000000007948 */ /* 0x000fea0003800000 */
[----:B------:R-:W0:Y:S08]  /*1960*/  S2UR UR6, SR_CgaCtaId ;  /* 0x00000000000679c3 */ /* 0x000e300000008800 */
[----:B------:R-:W-:Y:S01]  /*1970*/  BAR.SYNC.DEFER_BLOCKING 0x0 ;  /* 0x0000000000007b1d */ /* 0x000fe20000010000 */
[----:B------:R-:W-:-:S05]  /*1980*/  ISETP.NE.AND P0, PT, R49, RZ, PT ;  /* 0x000000ff3100720c */ /* 0x000fca0003f05270 */
[----:B------:R-:W-:Y:S02]  /*1990*/  UMOV UR5, 0x400 ;  /* 0x0000040000057882 */ /* 0x000fe40000000000 */
[----:B0-----:R-:W-:-:S09]  /*19a0*/  ULEA UR5, UR6, UR5, 0x18 ;  /* 0x0000000506057291 */ /* 0x001fd2000f8ec0ff */
[----:B------:R-:W0:Y:S02]  /*19b0*/  LDS R17, [UR5+0x4c] ;  /* 0x00004c05ff117984 */ /* 0x000e240008000800 */
[----:B0-----:R-:W-:-:S05]  /*19c0*/  SEL R17, R17, RZ, P0 ;  /* 0x000000ff11117207 */ /* 0x001fca0000000000 */
[----:B------:R-:W-:-:S07]  /*19d0*/  IMAD.IADD R16, R17, 0x1, R16 ;  /* 0x0000000111107824 */ /* 0x000fce00078e0210 */
.L_x_3:
[----:B------:R-:W-:Y:S05]  /*19e0*/  BSYNC.RECONVERGENT B0 ;  /* 0x0000000000007941 */ /* 0x000fea0003800200 */
.L_x_1:
[----:B------:R-:W-:Y:S01]  /*19f0*/  IMAD.IADD R17, R4, 0x1, R16 ;  /* 0x0000000104117824 */ /* 0x000fe200078e0210 */
[----:B------:R-:W-:Y:S03]  /*1a00*/  BAR.SYNC.DEFER_BLOCKING 0x0 ;  /* 0x0000000000007b1d */ /* 0x000fe60000010000 */
[----:B------:R-:W-:-:S03]  /*1a10*/  IMAD.IADD R4, R5, 0x1, R17 ;  /* 0x0000000105047824 */ /* 0x000fc600078e0211 */
[----:B------:R-:W2:Y:S01]  /*1a20*/  LDCU.64 UR6, c[0x0][0x388] ;  /* 0x00007100ff0677ac */ /* 0x000ea20008000a00 */
[----:B------:R-:W-:-:S04]  /*1a30*/  IMAD.IADD R5, R6, 0x1, R4 ;  /* 0x0000000106057824 */ /* 0x000fc800078e0204 */
[----:B------:R-:W-:-:S04]  /*1a40*/  IMAD.IADD R6, R7, 0x1, R5 ;  /* 0x0000000107067824 */ /* 0x000fc800078e0205 */
[----:B------:R-:W-:-:S04]  /*1a50*/  IMAD.IADD R7, R8, 0x1, R6 ;  /* 0x0000000108077824 */ /* 0x000fc800078e0206 */
[----:B------:R-:W-:-:S04]  /*1a60*/  IMAD.IADD R8, R9, 0x1, R7 ;  /* 0x0000000109087824 */ /* 0x000fc800078e0207 */
[----:B------:R-:W-:Y:S01]  /*1a70*/  IMAD.IADD R9, R10, 0x1, R8 ;  /* 0x000000010a097824 */ /* 0x000fe200078e0208 */
[----:B------:R-:W-:Y:S03]  /*1a80*/  STS.64 [R0], R16 ;  /* 0x0000001000007388 */ /* 0x000fe60000000a00 */
[----:B------:R-:W-:Y:S01]  /*1a90*/  IMAD.IADD R10, R11, 0x1, R9 ;  /* 0x000000010b0a7824 */ /* 0x000fe200078e0209 */
[----:B------:R2:W-:Y:S03]  /*1aa0*/  STS.64 [R0+0x8], R4 ;  /* 0x0000080400007388 */ /* 0x0005e60000000a00 */
[----:B------:R-:W-:Y:S01]  /*1ab0*/  IMAD.IADD R11, R12, 0x1, R10 ;  /* 0x000000010c0b7824 */ /* 0x000fe200078e020a */
[----:B------:R-:W-:Y:S03]  /*1ac0*/  STS.64 [R0+0x10], R6 ;  /* 0x0000100600007388 */ /* 0x000fe60000000a00 */
[----:B------:R-:W-:Y:S01]  /*1ad0*/  IMAD.IADD R12, R13, 0x1, R11 ;  /* 0x000000010d0c7824 */ /* 0x000fe200078e020b */
[----:B------:R-:W-:Y:S03]  /*1ae0*/  STS.64 [R0+0x18], R8 ;  /* 0x0000180800007388 */ /* 0x000fe60000000a00 */
[----:B------:R-:W-:Y:S01]  /*1af0*/  IMAD.IADD R13, R14, 0x1, R12 ;  /* 0x000000010e0d7824 */ /* 0x000fe200078e020c */
[----:B------:R-:W-:Y:S01]  /*1b00*/  STS.64 [R0+0x20], R10 ;  /* 0x0000200a00007388 */ /* 0x000fe20000000a00 */
[----:B--2---:R-:W-:-:S02]  /*1b10*/  IADD3 R4, P0, PT, R45, UR6, RZ ;  /* 0x000000062d047c10 */ /* 0x004fc4000ff1e0ff */
[----:B------:R-:W-:Y:S01]  /*1b20*/  IMAD.IADD R14, R15, 0x1, R13 ;  /* 0x000000010f0e7824 */ /* 0x000fe200078e020d */
[----:B------:R-:W-:Y:S01]  /*1b30*/  STS.64 [R0+0x28], R12 ;  /* 0x0000280c00007388 */ /* 0x000fe20000000a00 */
[----:B------:R-:W-:Y:S02]  /*1b40*/  IADD3.X R5, PT, PT, R3, UR7, RZ, P0, !PT ;  /* 0x0000000703057c10 */ /* 0x000fe400087fe4ff */
[----:B------:R-:W-:-:S04]  /*1b50*/  IMAD.IADD R15, R28, 0x1, R14 ;  /* 0x000000011c0f7824 */ /* 0x000fc800078e020e */
[----:B01----:R-:W-:Y:S01]  /*1b60*/  IMAD.IADD R18, R29, 0x1, R15 ;  /* 0x000000011d127824 */ /* 0x003fe200078e020f */
[----:B------:R-:W-:Y:S03]  /*1b70*/  STS.64 [R0+0x30], R14 ;  /* 0x0000300e00007388 */ /* 0x000fe60000000a00 */
[----:B------:R-:W-:-:S04]  /*1b80*/  IMAD.IADD R19, R30, 0x1, R18 ;  /* 0x000000011e137824 */ /* 0x000fc800078e0212 */
[----:B------:R-:W-:Y:S01]  /*1b90*/  IMAD.IADD R20, R31, 0x1, R19 ;  /* 0x000000011f147824 */ /* 0x000fe200078e0213 */
[----:B------:R-:W-:Y:S03]  /*1ba0*/  STS.64 [R0+0x38], R18 ;  /* 0x0000381200007388 */ /* 0x000fe60000000a00 */
[----:B------:R-:W-:-:S04]  /*1bb0*/  IMAD.IADD R21, R32, 0x1, R20 ;  /* 0x0000000120157824 */ /* 0x000fc800078e0214 */
[----:B------:R-:W-:Y:S01]  /*1bc0*/  IMAD.IADD R22, R33, 0x1, R21 ;  /* 0x0000000121167824 */ /* 0x000fe200078e0215 */
[----:B------:R-:W-:Y:S03]  /*1bd0*/  STS.64 [R0+0x40], R20 ;  /* 0x0000401400007388 */ /* 0x000fe60000000a00 */
[----:B------:R-:W-:-:S04]  /*1be0*/  IMAD.IADD R23, R34, 0x1, R22 ;  /* 0x0000000122177824 */ /* 0x000fc800078e0216 */
[----:B------:R-:W-:Y:S01]  /*1bf0*/  IMAD.IADD R24, R35, 0x1, R23 ;  /* 0x0000000123187824 */ /* 0x000fe200078e0217 */
[----:B------:R-:W-:Y:S03]  /*1c00*/  STS.64 [R0+0x48], R22 ;  /* 0x0000481600007388 */ /* 0x000fe60000000a00 */
[----:B------:R-:W-:-:S05]  /*1c10*/  IMAD.IADD R25, R36, 0x1, R24 ;  /* 0x0000000124197824 */ /* 0x000fca00078e0218 */
[----:B------:R-:W-:Y:S01]  /*1c20*/  STS.64 [R0+0x50], R24 ;  /* 0x0000501800007388 */ /* 0x000fe20000000a00 */
[----:B------:R-:W-:-:S03]  /*1c30*/  NOP ;  /* 0x0000000000007918 */ /* 0x000fc60000000000 */
[----:B------:R-:W0:Y:S04]  /*1c40*/  LDS R7, [R2] ;  /* 0x0000000002077984 */ /* 0x000e280000000800 */
[----:B------:R-:W1:Y:S04]  /*1c50*/  LDS R9, [R2+0x80] ;  /* 0x0000800002097984 */ /* 0x000e680000000800 */
[----:B------:R-:W2:Y:S04]  /*1c60*/  LDS R11, [R2+0x100] ;  /* 0x00010000020b7984 */ /* 0x000ea80000000800 */
[----:B------:R-:W3:Y:S04]  /*1c70*/  LDS R13, [R2+0x180] ;  /* 0x00018000020d7984 */ /* 0x000ee80000000800 */
[----:B------:R-:W4:Y:S04]  /*1c80*/  LDS R15, [R2+0x200] ;  /* 0x00020000020f7984 */ /* 0x000f280000000800 */
[----:B------:R-:W5:Y:S04]  /*1c90*/  LDS R17, [R2+0x280] ;  /* 0x0002800002117984 */ /* 0x000f680000000800 */
        /* <DEDUP_REMOVED lines=16> */
[----:B0-----:R-:W-:Y:S04]  /*1da0*/  STG.E desc[UR8][R4.64], R7 ;  /* 0x0000000704007986 */ /* 0x001fe8000c101908 */
[----:B-1----:R-:W-:Y:S04]  /*1db0*/  STG.E desc[UR8][R4.64+0x80], R9 ;  /* 0x0000800904007986 */ /* 0x002fe8000c101908 */
[----:B--2---:R-:W-:Y:S04]  /*1dc0*/  STG.E desc[UR8][R4.64+0x100], R11 ;  /* 0x0001000b04007986 */ /* 0x004fe8000c101908 */
[----:B---3--:R-:W-:Y:S04]  /*1dd0*/  STG.E desc[UR8][R4.64+0x180], R13 ;  /* 0x0001800d04007986 */ /* 0x008fe8000c101908 */
[----:B----4-:R-:W-:Y:S04]  /*1de0*/  STG.E desc[UR8][R4.64+0x200], R15 ;  /* 0x0002000f04007986 */ /* 0x010fe8000c101908 */
[----:B-----5:R-:W-:Y:S04]  /*1df0*/  STG.E desc[UR8][R4.64+0x280], R17 ;  /* 0x0002801104007986 */ /* 0x020fe8000c101908 */
[----:B------:R-:W-:Y:S04]  /*1e00*/  STG.E desc[UR8][R4.64+0x300], R19 ;  /* 0x0003001304007986 */ /* 0x000fe8000c101908 */
        /* <DEDUP_REMOVED lines=14> */
[----:B------:R-:W-:Y:S01]  /*1ef0*/  STG.E desc[UR8][R4.64+0xa80], R51 ;  /* 0x000a803304007986 */ /* 0x000fe2000c101908 */
[----:B------:R-:W-:Y:S05]  /*1f00*/  EXIT ;  /* 0x000000000000794d */ /* 0x000fea0003800000 */
.L_x_0:
[----:B------:R-:W-:-:S13]  /*1f10*/  ISETP.NE.AND P0, PT, R0, RZ, PT ;  /* 0x000000ff0000720c */ /* 0x000fda0003f05270 */
[----:B------:R-:W-:Y:S05]  /*1f20*/  @!P0 EXIT ;  /* 0x000000000000894d */ /* 0x000fea0003800000 */
[----:B------:R-:W0:Y:S02]  /*1f30*/  LDC.64 R2, c[0x0][0x380] ;  /* 0x0000e000ff027b82 */ /* 0x000e240000000a00 */
[----:B0-----:R-:W-:-:S05]  /*1f40*/  IMAD.WIDE.U32 R2, R5, 0x4, R2 ;  /* 0x0000000405027825 */ /* 0x001fca00078e0002 */
[----:B------:R0:W2:Y:S01]  /*1f50*/  LDG.E R4, desc[UR8][R2.64] ;  /* 0x0000000802047981 */ /* 0x0000a2000c1e1900 */
[----:B------:R-:W3:Y:S02]  /*1f60*/  S2R R13, SR_TID.X ;  /* 0x00000000000d7919 */ /* 0x000ee40000002100 */
[C---:B---3--:R-:W-:Y:S02]  /*1f70*/  LOP3.LUT R5, R13.reuse, 0x1f, RZ, 0xc0, !PT ;  /* 0x0000001f0d057812 */ /* 0x048fe400078ec0ff */
[----:B------:R-:W-:-:S05]  /*1f80*/  LOP3.LUT R6, R13, 0x3e0, RZ, 0xc0, !PT ;  /* 0x000003e00d067812 */ /* 0x000fca00078ec0ff */
[----:B------:R-:W-:-:S04]  /*1f90*/  IMAD R11, R6, 0x16, R5 ;  /* 0x00000016060b7824 */ /* 0x000fc800078e0205 */
[C---:B------:R-:W-:Y:S01]  /*1fa0*/  VIADD R5, R11.reuse, 0x20 ;  /* 0x000000200b057836 */ /* 0x040fe20000000000 */
[C---:B------:R-:W-:Y:S01]  /*1fb0*/  ISETP.GE.U32.AND P6, PT, R11.reuse, R0, PT ;  /* 0x000000000b00720c */ /* 0x040fe20003fc6070 */
[C---:B------:R-:W-:Y:S01]  /*1fc0*/  VIADD R9, R11.reuse, 0xa0 ;  /* 0x000000a00b097836 */ /* 0x040fe20000000000 */
[C---:B0-----:R-:W-:Y:S01]  /*1fd0*/  LEA R2, P1, R11.reuse, R2, 0x2 ;  /* 0x000000020b027211 */ /* 0x041fe200078210ff */
[----:B------:R-:W-:Y:S01]  /*1fe0*/  VIADD R7, R11, 0x80 ;  /* 0x000000800b077836 */ /* 0x000fe20000000000 */
[-C--:B------:R-:W-:Y:S01]  /*1ff0*/  ISETP.GE.U32.AND P5, PT, R5, R0.reuse, PT ;  /* 0x000000000500720c */ /* 0x080fe20003fa6070 */
[----:B------:R-:W-:Y:S01]  /*2000*/  VIADD R5, R11, 0xe0 ;  /* 0x000000e00b057836 */ /* 0x000fe20000000000 */
[-C--:B------:R-:W-:Y:S01]  /*2010*/  ISETP.GE.U32.AND P4, PT, R9, R0.reuse, PT ;  /* 0x000000000900720c */ /* 0x080fe20003f86070 */
[----:B------:R-:W-:Y:S01]  /*2020*/  IMAD.X R3, RZ, RZ, R3, P1 ;  /* 0x000000ffff037224 */ /* 0x000fe200008e0603 */
[-C--:B------:R-:W-:Y:S01]  /*2030*/  ISETP.GE.U32.AND P0, PT, R7, R0.reuse, PT ;  /* 0x000000000700720c */ /* 0x080fe20003f06070 */
[----:B------:R-:W-:Y:S01]  /*2040*/  VIADD R7, R11, 0x120 ;  /* 0x000001200b077836 */ /* 0x000fe20000000000 */
[----:B------:R-:W-:Y:S01]  /*2050*/  ISETP.GE.U32.AND P3, PT, R5, R0, PT ;  /* 0x000000000500720c */ /* 0x000fe20003f66070 */
[----:B------:R-:W-:-:S02]  /*2060*/  VIADD R5, R11, 0x200 ;  /* 0x000002000b057836 */ /* 0x000fc40000000000 */
[----:B------:R-:W-:Y:S01]  /*2070*/  VIADD R9, R11, 0x1c0 ;  /* 0x000001c00b097836 */ /* 0x000fe20000000000 */
[----:B------:R-:W-:-:S04]  /*2080*/  ISETP.GE.U32.AND P2, PT, R7, R0, PT ;  /* 0x000000000700720c */ /* 0x000fc80003f46070 */
[----:B------:R-:W-:Y:S01]  /*2090*/  ISETP.GE.U32.AND P1, PT, R9, R0, PT ;  /* 0x000000000900720c */ /* 0x000fe20003f26070 */
[C---:B------:R-:W-:Y:S02]  /*20a0*/  VIADD R7, R11.reuse, 0x260 ;  /* 0x000002600b077836 */ /* 0x040fe40000000000 */
[C---:B------:R-:W-:Y:S02]  /*20b0*/  VIADD R51, R11.reuse, 0x40 ;  /* 0x000000400b337836 */ /* 0x040fe40000000000 */
[C---:B------:R-:W-:Y:S02]  /*20c0*/  VIADD R50, R11.reuse, 0x60 ;  /* 0x000000600b327836 */ /* 0x040fe40000000000 */
[C---:B------:R-:W-:Y:S02]  /*20d0*/  VIADD R49, R11.reuse, 0xc0 ;  /* 0x000000c00b317836 */ /* 0x040fe40000000000 */
[C---:B------:R-:W-:Y:S02]  /*20e0*/  VIADD R48, R11.reuse, 0x100 ;  /* 0x000001000b307836 */ /* 0x040fe40000000000 */
[----:B------:R-:W-:-:S02]  /*20f0*/  VIADD R47, R11, 0x140 ;  /* 0x000001400b2f7836 */ /* 0x000fc40000000000 */
[C---:B------:R-:W-:Y:S02]  /*2100*/  VIADD R46, R11.reuse, 0x160 ;  /* 0x000001600b2e7836 */ /* 0x040fe40000000000 */
[C---:B------:R-:W-:Y:S02]  /*2110*/  VIADD R45, R11.reuse, 0x180 ;  /* 0x000001800b2d7836 */ /* 0x040fe40000000000 */
[C---:B------:R-:W-:Y:S02]  /*2120*/  VIADD R43, R11.reuse, 0x1a0 ;  /* 0x000001a00b2b7836 */ /* 0x040fe40000000000 */
[C---:B------:R-:W-:Y:S02]  /*2130*/  VIADD R42, R11.reuse, 0x1e0 ;  /* 0x000001e00b2a7836 */ /* 0x040fe40000000000 */
[C---:B------:R-:W-:Y:S02]  /*2140*/  VIADD R41, R11.reuse, 0x240 ;  /* 0x000002400b297836 */ /* 0x040fe40000000000 */
[----:B------:R-:W-:-:S02]  /*2150*/  VIADD R40, R11, 0x2a0 ;  /* 0x000002a00b287836 */ /* 0x000fc40000000000 */
[----:B--2---:R-:W-:Y:S02]  /*2160*/  IMAD.MOV.U32 R16, RZ, RZ, R4 ;  /* 0x000000ffff107224 */ /* 0x004fe400078e0004 */
[----:B------:R-:W2:Y:S01]  /*2170*/  @!P6 LDG.E R4, desc[UR8][R2.64] ;  /* 0x000000080204e981 */ /* 0x000ea2000c1e1900 */
[-C--:B------:R-:W-:Y:S01]  /*2180*/  ISETP.GE.U32.AND P6, PT, R5, R0.reuse, PT ;  /* 0x000000000500720c */ /* 0x080fe20003fc6070 */
[--C-:B------:R-:W-:Y:S02]  /*2190*/  IMAD.MOV.U32 R6, RZ, RZ, R16.reuse ;  /* 0x000000ffff067224 */ /* 0x100fe400078e0010 */
[----:B------:R-:W-:Y:S02]  /*21a0*/  VIADD R5, R11, 0x220 ;  /* 0x000002200b057836 */ /* 0x000fe40000000000 */
[----:B------:R-:W-:Y:S02]  /*21b0*/  IMAD.MOV.U32 R14, RZ, RZ, R16 ;  /* 0x000000ffff0e7224 */ /* 0x000fe400078e0010 */
[----:B------:R-:W3:Y:S01]  /*21c0*/  @!P5 LDG.E R6, desc[UR8][R2.64+0x80] ;  /* 0x000080080206d981 */ /* 0x000ee2000c1e1900 */
[----:B------:R-:W-:Y:S01]  /*21d0*/  ISETP.GE.U32.AND P5, PT, R5, R0, PT ;  /* 0x000000000500720c */ /* 0x000fe20003fa6070 */
[----:B------:R-:W-:-:S02]  /*21e0*/  VIADD R5, R11, 0x280 ;  /* 0x000002800b057836 */ /* 0x000fc40000000000 */
[----:B------:R-:W4:Y:S01]  /*21f0*/  @!P4 LDG.E R14, desc[UR8][R2.64+0x280] ;  /* 0x00028008020ec981 */ /* 0x000f22000c1e1900 */
[--C-:B------:R-:W-:Y:S02]  /*2200*/  IMAD.MOV.U32 R12, RZ, RZ, R16.reuse ;  /* 0x000000ffff0c7224 */ /* 0x100fe400078e0010 */
[-C--:B------:R-:W-:Y:S01]  /*2210*/  ISETP.GE.U32.AND P4, PT, R5, R0.reuse, PT ;  /* 0x000000000500720c */ /* 0x080fe20003f86070 */
[--C-:B------:R-:W-:Y:S02]  /*2220*/  IMAD.MOV.U32 R20, RZ, RZ, R16.reuse ;  /* 0x000000ffff147224 */ /* 0x100fe400078e0010 */
[--C-:B------:R-:W-:Y:S01]  /*2230*/  IMAD.MOV.U32 R24, RZ, RZ, R16.reuse ;  /* 0x000000ffff187224 */ /* 0x100fe200078e0010 */
[----:B------:R-:W4:Y:S01]  /*2240*/  @!P0 LDG.E R12, desc[UR8][R2.64+0x200] ;  /* 0x00020008020c8981 */ /* 0x000f22000c1e1900 */
[--C-:B------:R-:W-:Y:S02]  /*2250*/  IMAD.MOV.U32 R34, RZ, RZ, R16.reuse ;  /* 0x000000ffff227224 */ /* 0x100fe400078e0010 */
[----:B------:R-:W-:Y:S01]  /*2260*/  IMAD.MOV.U32 R5, RZ, RZ, R16 ;  /* 0x000000ffff057224 */ /* 0x000fe200078e0010 */
[----:B------:R-:W4:Y:S01]  /*2270*/  @!P3 LDG.E R20, desc[UR8][R2.64+0x380] ;  /* 0x000380080214b981 */ /* 0x000f22000c1e1900 */
[----:B------:R-:W-:-:S02]  /*2280*/  ISETP.GE.U32.AND P0, PT, R7, R0, PT ;  /* 0x000000000700720c */ /* 0x000fc40003f06070 */
[-C--:B------:R-:W-:Y:S01]  /*2290*/  ISETP.GE.U32.AND P3, PT, R51, R0.reuse, PT ;  /* 0x000000003300720c */ /* 0x080fe20003f66070 */
[----:B------:R-:W4:Y:S01]  /*22a0*/  @!P2 LDG.E R24, desc[UR8][R2.64+0x480] ;  /* 0x000480080218a981 */ /* 0x000f22000c1e1900 */
[----:B------:R-:W-:-:S03]  /*22b0*/  ISETP.GE.U32.AND P2, PT, R50, R0, PT ;  /* 0x000000003200720c */ /* 0x000fc60003f46070 */
[----:B------:R-:W4:Y:S01]  /*22c0*/  @!P1 LDG.E R34, desc[UR8][R2.64+0x700] ;  /* 0x0007000802229981 */ /* 0x000f22000c1e1900 */
[----:B------:R-:W-:-:S03]  /*22d0*/  ISETP.GE.U32.AND P1, PT, R49, R0, PT ;  /* 0x000000003100720c */ /* 0x000fc60003f26070 */
[----:B------:R-:W4:Y:S01]  /*22e0*/  @!P6 LDG.E R5, desc[UR8][R2.64+0x800] ;  /* 0x000800080205e981 */ /* 0x000f22000c1e1900 */
[----:B------:R-:W-:Y:S01]  /*22f0*/  ISETP.GE.U32.AND P6, PT, R48, R0, PT ;  /* 0x000000003000720c */ /* 0x000fe20003fc6070 */
[--C-:B------:R-:W-:Y:S02]  /*2300*/  IMAD.MOV.U32 R7, RZ, RZ, R16.reuse ;  /* 0x000000ffff077224 */ /* 0x100fe400078e0010 */
[--C-:B------:R-:W-:Y:S02]  /*2310*/  IMAD.MOV.U32 R9, RZ, RZ, R16.reuse ;  /* 0x000000ffff097224 */ /* 0x100fe400078e0010 */
[--C-:B------:R-:W-:Y:S02]  /*2320*/  IMAD.MOV.U32 R11, RZ, RZ, R16.reuse ;  /* 0x000000ffff0b7224 */ /* 0x100fe400078e0010 */
[--C-:B------:R-:W-:Y:S01]  /*2330*/  IMAD.MOV.U32 R8, RZ, RZ, R16.reuse ;  /* 0x000000ffff087224 */ /* 0x100fe200078e0010 */
[----:B------:R-:W4:Y:S01]  /*2340*/  @!P5 LDG.E R7, desc[UR8][R2.64+0x880] ;  /* 0x000880080207d981 */ /* 0x000f22000c1e1900 */
[----:B------:R-:W-:-:S02]  /*2350*/  IMAD.MOV.U32 R10, RZ, RZ, R16 ;  /* 0x000000ffff0a7224 */ /* 0x000fc400078e0010 */
[--C-:B------:R-:W-:Y:S01]  /*2360*/  IMAD.MOV.U32 R18, RZ, RZ, R16.reuse ;  /* 0x000000ffff127224 */ /* 0x100fe200078e0010 */
[----:B------:R-:W4:Y:S01]  /*2370*/  @!P0 LDG.E R9, desc[UR8][R2.64+0x980] ;  /* 0x0009800802098981 */ /* 0x000f22000c1e1900 */
[----:B------:R-:W-:Y:S01]  /*2380*/  IMAD.MOV.U32 R22, RZ, RZ, R16 ;  /* 0x000000ffff167224 */ /* 0x000fe200078e0010 */
[-C--:B------:R-:W-:Y:S02]  /*2390*/  ISETP.GE.U32.AND P5, PT, R47, R0.reuse, PT ;  /* 0x000000002f00720c */ /* 0x080fe40003fa6070 */
[----:B------:R-:W4:Y:S01]  /*23a0*/  @!P4 LDG.E R11, desc[UR8][R2.64+0xa00] ;  /* 0x000a0008020bc981 */ /* 0x000f22000c1e1900 */
[-C--:B------:R-:W-:Y:S02]  /*23b0*/  ISETP.GE.U32.AND P0, PT, R46, R0.reuse, PT ;  /* 0x000000002e00720c */ /* 0x080fe40003f06070 */
[-C--:B------:R-:W-:Y:S01]  /*23c0*/  ISETP.GE.U32.AND P4, PT, R45, R0.reuse, PT ;  /* 0x000000002d00720c */ /* 0x080fe20003f86070 */
[----:B------:R-:W4:Y:S01]  /*23d0*/  @!P3 LDG.E R8, desc[UR8][R2.64+0x100] ;  /* 0x000100080208b981 */ /* 0x000f22000c1e1900 */
[----:B------:R-:W-:-:S03]  /*23e0*/  ISETP.GE.U32.AND P3, PT, R43, R0, PT ;  /* 0x000000002b00720c */ /* 0x000fc60003f66070 */
        /* <DEDUP_REMOVED lines=12> */
[----:B------:R-:W-:Y:S01]  /*24b0*/  IMAD.MOV.U32 R17, RZ, RZ, R16 ;  /* 0x000000ffff117224 */ /* 0x000fe200078e0010 */
[----:B------:R-:W4:Y:S04]  /*24c0*/  @!P0 LDG.E R28, desc[UR8][R2.64+0x580] ;  /* 0x00058008021c8981 */ /* 0x000f28000c1e1900 */
[----:B------:R-:W4:Y:S04]  /*24d0*/  @!P4 LDG.E R30, desc[UR8][R2.64+0x600] ;  /* 0x00060008021ec981 */ /* 0x000f28000c1e1900 */
[----:B------:R-:W4:Y:S04]  /*24e0*/  @!P3 LDG.E R32, desc[UR8][R2.64+0x680] ;  /* 0x000680080220b981 */ /* 0x000f28000c1e1900 */
[----:B------:R-:W4:Y:S04]  /*24f0*/  @!P2 LDG.E R52, desc[UR8][R2.64+0x780] ;  /* 0x000780080234a981 */ /* 0x000f28000c1e1900 */
[----:B------:R-:W4:Y:S04]  /*2500*/  @!P1 LDG.E R17, desc[UR8][R2.64+0x900] ;  /* 0x0009000802119981 */ /* 0x000f28000c1e1900 */
[----:B------:R-:W4:Y:S01]  /*2510*/  @!P6 LDG.E R16, desc[UR8][R2.64+0xa80] ;  /* 0x000a80080210e981 */ /* 0x000f22000c1e1900 */
[----:B------:R-:W0:Y:S01]  /*2520*/  S2R R36, SR_LANEID ;  /* 0x0000000000247919 */ /* 0x000e220000000000 */
[----:B------:R-:W1:Y:S01]  /*2530*/  S2UR UR5, SR_CgaCtaId ;  /* 0x00000000000579c3 */ /* 0x000e620000008800 */
[----:B------:R-:W-:Y:S01]  /*2540*/  SHF.R.U32.HI R44, RZ, 0x5, R13 ;  /* 0x00000005ff2c7819 */ /* 0x000fe2000001160d */
[----:B------:R-:W-:Y:S01]  /*2550*/  UMOV UR4, 0x400 ;  /* 0x0000040000047882 */ /* 0x000fe20000000000 */
[----:B------:R-:W-:Y:S01]  /*2560*/  ISETP.NE.AND P0, PT, R38, RZ, PT ;  /* 0x000000ff2600720c */ /* 0x000fe20003f05270 */
[----:B-1----:R-:W-:-:S02]  /*2570*/  ULEA UR4, UR5, UR4, 0x18 ;  /* 0x0000000405047291 */ /* 0x002fc4000f8ec0ff */
[----:B0-----:R-:W-:-:S05]  /*2580*/  IMAD R37, R44, 0x2c0, R36 ;  /* 0x000002c02c257824 */ /* 0x001fca00078e0224 */
        /* <DEDUP_REMOVED lines=39> */
[----:B------:R-:W-:Y:S02]  /*2800*/  ISETP.NE.AND P1, PT, R36, 0x1f, PT ;  /* 0x0000001f2400780c */ /* 0x000fe40003f25270 */
[----:B---3--:R-:W-:Y:S02]  /*2810*/  IADD3 R16, PT, PT, R6, R5, R16 ;  /* 0x0000000506107210 */ /* 0x008fe40007ffe010 */
[----:B------:R-:W-:Y:S02]  /*2820*/  ISETP.NE.AND P2, PT, R44, 0xb, PT ;  /* 0x0000000b2c00780c */ /* 0x000fe40003f45270 */
        /* <DEDUP_REMOVED lines=20> */
[----:B------:R-:W-:Y:S01]  /*2970*/  ISETP.NE.AND P0, PT, R44, 0x2, PT ;  /* 0x000000022c00780c */ /* 0x000fe20003f05270 */
[----:B------:R-:W0:Y:S02]  /*2980*/  S2R R53, SR_TID.X ;  /* 0x0000000000357919 */ /* 0x000e240000002100 */
[----:B------:R-:W-:Y:S01]  /*2990*/  IMAD.IADD R35, R38, 0x1, -R35 ;  /* 0x0000000126237824 */ /* 0x000fe200078e0a23 */
[----:B------:R-:W-:Y:S01]  /*29a0*/  @!P1 STS [R52+0x10], R38 ;  /* 0x0000102634009388 */ /* 0x000fe20000000800 */
[----:B------:R-:W-:Y:S01]  /*29b0*/  BAR.SYNC.DEFER_BLOCKING 0x0 ;  /* 0x0000000000007b1d */ /* 0x000fe20000010000 */
[----:B------:R-:W-:-:S05]  /*29c0*/  ISETP.NE.AND P1, PT, R44, 0x9, PT ;  /* 0x000000092c00780c */ /* 0x000fca0003f25270 */
[----:B------:R-:W1:Y:S04]  /*29d0*/  LDS.128 R16, [UR4+0x10] ;  /* 0x00001004ff107984 */ /* 0x000e680008000c00 */
[----:B------:R-:W2:Y:S04]  /*29e0*/  LDS.128 R20, [UR4+0x20] ;  /* 0x00002004ff147984 */ /* 0x000ea80008000c00 */
[----:B------:R-:W3:Y:S01]  /*29f0*/  LDS.128 R24, [UR4+0x30] ;  /* 0x00003004ff187984 */ /* 0x000ee20008000c00 */
[----:B-1----:R-:W-:-:S04]  /*2a00*/  IMAD.IADD R17, R16, 0x1, R17 ;  /* 0x0000000110117824 */ /* 0x002fc800078e0211 */
[----:B------:R-:W-:Y:S01]  /*2a10*/  IMAD.IADD R18, R18, 0x1, R17 ;  /* 0x0000000112127824 */ /* 0x000fe200078e0211 */
[----:B------:R-:W-:Y:S02]  /*2a20*/  SEL R16, R17, R16, !P0 ;  /* 0x0000001011107207 */ /* 0x000fe40004000000 */
[----:B------:R-:W-:Y:S01]  /*2a30*/  ISETP.NE.AND P0, PT, R44, 0x3, PT ;  /* 0x000000032c00780c */ /* 0x000fe20003f05270 */
[----:B------:R-:W-:-:S03]  /*2a40*/  IMAD.IADD R19, R19, 0x1, R18 ;  /* 0x0000000113137824 */ /* 0x000fc600078e0212 */
[----:B------:R-:W-:Y:S01]  /*2a50*/  SEL R16, R18, R16, !P0 ;  /* 0x0000001012107207 */ /* 0x000fe20004000000 */
[----:B--2---:R-:W-:Y:S01]  /*2a60*/  IMAD.IADD R20, R19, 0x1, R20 ;  /* 0x0000000113147824 */ /* 0x004fe200078e0214 */
        /* <DEDUP_REMOVED lines=8> */
[----:B---3--:R-:W-:Y:S01]  /*2af0*/  IMAD.IADD R24, R23, 0x1, R24 ;  /* 0x0000000117187824 */ /* 0x008fe200078e0218 */
[----:B------:R-:W-:Y:S02]  /*2b00*/  SEL R16, R21, R16, !P0 ;  /* 0x0000001015107207 */ /* 0x000fe40004000000 */
[----:B------:R-:W-:Y:S01]  /*2b10*/  ISETP.NE.AND P0, PT, R44, 0x7, PT ;  /* 0x000000072c00780c */ /* 0x000fe20003f05270 */
[----:B------:R-:W-:-:S03]  /*2b20*/  IMAD.IADD R25, R25, 0x1, R24 ;  /* 0x0000000119197824 */ /* 0x000fc600078e0218 */
[----:B------:R-:W-:Y:S02]  /*2b30*/  SEL R16, R22, R16, !P0 ;  /* 0x0000001016107207 */ /* 0x000fe40004000000 */
[----:B------:R-:W-:-:S04]  /*2b40*/  ISETP.NE.AND P0, PT, R44, 0x8, PT ;  /* 0x000000082c00780c */ /* 0x000fc80003f05270 */
[----:B------:R-:W-:Y:S02]  /*2b50*/  SEL R16, R23, R16, !P0 ;  /* 0x0000001017107207 */ /* 0x000fe40004000000 */
[----:B------:R-:W-:Y:S02]  /*2b60*/  ISETP.NE.AND P0, PT, R44, 0xa, PT ;  /* 0x0000000a2c00780c */ /* 0x000fe40003f05270 */
[----:B------:R-:W-:Y:S02]  /*2b70*/  SEL R16, R24, R16, !P1 ;  /* 0x0000001018107207 */ /* 0x000fe40004800000 */
[----:B------:R-:W-:Y:S02]  /*2b80*/  ISETP.NE.AND P1, PT, R36, RZ, PT ;  /* 0x000000ff2400720c */ /* 0x000fe40003f25270 */
[----:B------:R-:W-:Y:S01]  /*2b90*/  SEL R16, R25, R16, !P0 ;  /* 0x0000001019107207 */ /* 0x000fe20004000000 */
[----:B------:R-:W-:Y:S01]  /*2ba0*/  @!P2 IMAD.IADD R16, R26, 0x1, R25 ;  /* 0x000000011a10a824 */ /* 0x000fe200078e0219 */
[----:B0-----:R-:W-:-:S02]  /*2bb0*/  ISETP.GE.U32.AND P0, PT, R53, 0x20, PT ;  /* 0x000000203500780c */ /* 0x001fc40003f06070 */
[----:B------:R-:W-:Y:S02]  /*2bc0*/  SEL R35, R35, RZ, P1 ;  /* 0x000000ff23237207 */ /* 0x000fe40000800000 */
[----:B------:R-:W-:-:S04]  /*2bd0*/  SEL R16, R16, RZ, P0 ;  /* 0x000000ff10107207 */ /* 0x000fc80000000000 */
[----:B-----5:R-:W-:Y:S01]  /*2be0*/  IADD3 R16, PT, PT, R16, R35, R39 ;  /* 0x0000002310107210 */ /* 0x020fe20007ffe027 */
[----:B------:R-:W-:Y:S06]  /*2bf0*/  BRA `(.L_x_18) ;  /* 0x0000000c00f87947 */ /* 0x000fec0003800000 */
.L_x_17:
[----:B0-2---:R-:W-:Y:S02]  /*2c00*/  IADD3 R16, PT, PT, R4, R3, R2 ;  /* 0x0000000304107210 */ /* 0x005fe40007ffe002 */
[----:B------:R-:W-:Y:S02]  /*2c10*/  ISETP.NE.AND P1, PT, R36, 0x1f, PT ;  /* 0x0000001f2400780c */ /* 0x000fe40003f25270 */
        /* <DEDUP_REMOVED lines=22> */
[C---:B------:R-:W-:Y:S01]  /*2d80*/  ISETP.NE.AND P0, PT, R44.reuse, 0x2, PT ;  /* 0x000000022c00780c */ /* 0x040fe20003f05270 */
[----:B------:R-:W0:Y:S03]  /*2d90*/  S2R R39, SR_TID.X ;  /* 0x0000000000277919 */ /* 0x000e260000002100 */
[----:B------:R1:W-:Y:S01]  /*2da0*/  @!P1 STS [R53+0x10], R52 ;  /* 0x0000103435009388 */ /* 0x0003e20000000800 */
[----:B------:R-:W-:Y:S01]  /*2db0*/  BAR.SYNC.DEFER_BLOCKING 0x0 ;  /* 0x0000000000007b1d */ /* 0x000fe20000010000 */
[----:B------:R-:W-:Y:S01]  /*2dc0*/  ISETP.NE.AND P1, PT, R44, 0x9, PT ;  /* 0x000000092c00780c */ /* 0x000fe20003f25270 */
[----:B-1----:R-:W-:-:S04]  /*2dd0*/  IMAD.IADD R52, R52, 0x1, -R35 ;  /* 0x0000000134347824 */ /* 0x002fc800078e0a23 */
[----:B------:R-:W1:Y:S04]  /*2de0*/  LDS.128 R16, [UR4+0x10] ;  /* 0x00001004ff107984 */ /* 0x000e680008000c00 */
[----:B------:R-:W2:Y:S04]  /*2df0*/  LDS.128 R20, [UR4+0x20] ;  /* 0x00002004ff147984 */ /* 0x000ea80008000c00 */
[----:B------:R-:W3:Y:S01]  /*2e00*/  LDS.128 R24, [UR4+0x30] ;  /* 0x00003004ff187984 */ /* 0x000ee20008000c00 */
[----:B-1----:R-:W-:-:S04]  /*2e10*/  IMAD.IADD R17, R16, 0x1, R17 ;  /* 0x0000000110117824 */ /* 0x002fc800078e0211 */
[----:B------:R-:W-:Y:S01]  /*2e20*/  IMAD.IADD R18, R18, 0x1, R17 ;  /* 0x0000000112127824 */ /* 0x000fe200078e0211 */
[----:B------:R-:W-:Y:S02]  /*2e30*/  SEL R16, R17, R16, !P0 ;  /* 0x0000001011107207 */ /* 0x000fe40004000000 */
[----:B------:R-:W-:Y:S01]  /*2e40*/  ISETP.NE.AND P0, PT, R44, 0x3, PT ;  /* 0x000000032c00780c */ /* 0x000fe20003f05270 */
[----:B------:R-:W-:Y:S01]  /*2e50*/  IMAD.IADD R19, R19, 0x1, R18 ;  /* 0x0000000113137824 */ /* 0x000fe200078e0212 */
[----:B------:R-:W-:Y:S02]  /*2e60*/  SEL R17, R52, RZ, P2 ;  /* 0x000000ff34117207 */ /* 0x000fe40001000000 */
        /* <DEDUP_REMOVED lines=23> */
[----:B0-----:R-:W-:-:S02]  /*2fe0*/  ISETP.GT.U32.AND P0, PT, R39, 0x1f, PT ;  /* 0x0000001f2700780c */ /* 0x001fc40003f04070 */
        /* <DEDUP_REMOVED lines=20> */
.L_x_64:
[----:B------:R-:W-:Y:S05]  /*3130*/  @!P0 BRA `(.L_x_21) ;  /* 0x0000000000748947 */ /* 0x000fea0003800000 */
[----:B------:R-:W-:-:S07]  /*3140*/  IMAD.MOV.U32 R20, RZ, RZ, 0x3b8 ;  /* 0x000003b8ff147424 */ /* 0x000fce00078e00ff */
.L_x_23:
        /* <DEDUP_REMOVED lines=27> */
.L_x_67:
[----:B------:R-:W-:Y:S05]  /*3300*/  @P0 BRA `(.L_x_23) ;  /* 0xfffffffc00900947 */ /* 0x000fea000383ffff */
.L_x_21:
[----:B------:R-:W-:Y:S01]  /*3310*/  UMOV UR5, 0xffffffff ;  /* 0xffffffff00057882 */ /* 0x000fe20000000000 */
[----:B------:R-:W-:Y:S02]  /*3320*/  ISETP.NE.AND P0, PT, R24, 0x65, PT ;  /* 0x000000651800780c */ /* 0x000fe40003f05270 */
[----:B------:R-:W-:Y:S11]  /*3330*/  BRA.DIV UR5, `(.L_x_24) ;  /* 0x0000001a05f47947 */ /* 0x000ff6000b800000 */
[----:B------:R-:W0:Y:S01]  /*3340*/  S2R R53, SR_GEMASK ;  /* 0x0000000000357919 */ /* 0x000e220000003c00 */
[----:B------:R-:W-:Y:S01]  /*3350*/  VOTE.ANY R19, PT, !P0 ;  /* 0x0000000000137806 */ /* 0x000fe200040e0100 */
[----:B------:R-:W-:-:S03]  /*3360*/  VIADD R17, R36, 0x2 ;  /* 0x0000000224117836 */ /* 0x000fc60000000000 */
[----:B0-----:R-:W-:-:S05]  /*3370*/  LOP3.LUT R19, R19, 0x80000000, R53, 0xec, !PT ;  /* 0x8000000013137812 */ /* 0x001fca00078eec35 */
[----:B------:R-:W-:-:S05]  /*3380*/  VIADD R16, R19, 0xffffffff ;  /* 0xffffffff13107836 */ /* 0x000fca0000000000 */
[----:B------:R-:W-:Y:S01]  /*3390*/  LOP3.LUT R16, R19, R16, RZ, 0xc, !PT ;  /* 0x0000001013107212 */ /* 0x000fe200078e0cff */
[----:B------:R-:W-:-:S03]  /*33a0*/  VIADD R19, R36, 0x10 ;  /* 0x0000001024137836 */ /* 0x000fc60000000000 */
[----:B------:R-:W0:Y:S02]  /*33b0*/  POPC R44, R16 ;  /* 0x00000010002c7309 */ /* 0x000e240000000000 */
[----:B0-----:R-:W0:Y:S01]  /*33c0*/  SHFL.DOWN PT, R20, R25, 0x1, R44 ;  /* 0x0820000019147989 */ /* 0x001e2200000e002c */
[-C--:B------:R-:W-:Y:S02]  /*33d0*/  ISETP.GE.AND P0, PT, R36, R44.reuse, PT ;  /* 0x0000002c2400720c */ /* 0x080fe40003f06270 */
[-C--:B------:R-:W-:Y:S02]  /*33e0*/  ISETP.GT.AND P2, PT, R19, R44.reuse, PT ;  /* 0x0000002c1300720c */ /* 0x080fe40003f44270 */
[----:B0-----:R-:W-:Y:S02]  /*33f0*/  SEL R20, R20, RZ, !P0 ;  /* 0x000000ff14147207 */ /* 0x001fe40004000000 */
[----:B------:R-:W-:Y:S01]  /*3400*/  ISETP.GT.AND P0, PT, R17, R44, PT ;  /* 0x0000002c1100720c */ /* 0x000fe20003f04270 */
[----:B------:R-:W-:-:S02]  /*3410*/  VIADD R17, R36, 0x4 ;  /* 0x0000000424117836 */ /* 0x000fc40000000000 */
[----:B------:R-:W-:-:S05]  /*3420*/  IMAD.IADD R35, R20, 0x1, R25 ;  /* 0x0000000114237824 */ /* 0x000fca00078e0219 */
[----:B------:R-:W0:Y:S02]  /*3430*/  SHFL.DOWN PT, R20, R35, 0x2, R44 ;  /* 0x0840000023147989 */ /* 0x000e2400000e002c */
[----:B0-----:R-:W-:Y:S02]  /*3440*/  SEL R20, R20, RZ, !P0 ;  /* 0x000000ff14147207 */ /* 0x001fe40004000000 */
[----:B------:R-:W-:Y:S01]  /*3450*/  ISETP.GT.AND P0, PT, R17, R44, PT ;  /* 0x0000002c1100720c */ /* 0x000fe20003f04270 */
[----:B------:R-:W-:Y:S02]  /*3460*/  VIADD R17, R36, 0x8 ;  /* 0x0000000824117836 */ /* 0x000fe40000000000 */
[----:B------:R-:W-:-:S05]  /*3470*/  IMAD.IADD R39, R35, 0x1, R20 ;  /* 0x0000000123277824 */ /* 0x000fca00078e0214 */
[----:B------:R-:W0:Y:S02]  /*3480*/  SHFL.DOWN PT, R20, R39, 0x4, R44 ;  /* 0x0880000027147989 */ /* 0x000e2400000e002c */
[----:B0-----:R-:W-:Y:S02]  /*3490*/  SEL R20, R20, RZ, !P0 ;  /* 0x000000ff14147207 */ /* 0x001fe40004000000 */
[----:B------:R-:W-:Y:S02]  /*34a0*/  ISETP.GT.AND P0, PT, R17, R44, PT ;  /* 0x0000002c1100720c */ /* 0x000fe40003f04270 */
[----:B------:R-:W0:Y:S01]  /*34b0*/  LDC.64 R16, c[0x0][0x390] ;  /* 0x0000e400ff107b82 */ /* 0x000e220000000a00 */
[----:B------:R-:W-:-:S05]  /*34c0*/  IMAD.IADD R25, R39, 0x1, R20 ;  /* 0x0000000127197824 */ /* 0x000fca00078e0214 */
[----:B------:R-:W1:Y:S01]  /*34d0*/  SHFL.DOWN PT, R20, R25, 0x8, R44 ;  /* 0x0900000019147989 */ /* 0x000e6200000e002c */
[----:B0-----:R-:W-:-:S05]  /*34e0*/  IADD3 R35, P3, PT, R16, 0x100, RZ ;  /* 0x0000010010237810 */ /* 0x001fca0007f7e0ff */
[----:B------:R-:W-:Y:S01]  /*34f0*/  IMAD.X R39, RZ, RZ, R17, P3 ;  /* 0x000000ffff277224 */ /* 0x000fe200018e0611 */
[----:B-1----:R-:W-:Y:S02]  /*3500*/  SEL R20, R20, RZ, !P0 ;  /* 0x000000ff14147207 */ /* 0x002fe40004000000 */
[----:B------:R-:W-:-:S03]  /*3510*/  ISETP.NE.AND P0, PT, R24, 0x65, PT ;  /* 0x000000651800780c */ /* 0x000fc60003f05270 */
[----:B------:R-:W-:-:S05]  /*3520*/  IMAD.IADD R26, R25, 0x1, R20 ;  /* 0x00000001191a7824 */ /* 0x000fca00078e0214 */
[----:B------:R-:W0:Y:S05]  /*3530*/  SHFL.DOWN PT, R20, R26, 0x10, R44 ;  /* 0x0a0000001a147989 */ /* 0x000e2a00000e002c */
[----:B------:R-:W-:Y:S02]  /*3540*/  VOTE.ALL P0, P0 ;  /* 0x0000000000ff7806 */ /* 0x000fe40000000000 */
[----:B0-----:R-:W-:-:S05]  /*3550*/  SEL R19, R20, RZ, !P2 ;  /* 0x000000ff14137207 */ /* 0x001fca0005000000 */
[----:B------:R-:W-:-:S07]  /*3560*/  IMAD.IADD R26, R26, 0x1, R19 ;  /* 0x000000011a1a7824 */ /* 0x000fce00078e0213 */
.L_x_76:
[----:B------:R-:W-:Y:S05]  /*3570*/  @!P0 BRA `(.L_x_25) ;  /* 0x0000000400348947 */ /* 0x000fea0003800000 */
[----:B------:R-:W-:-:S07]  /*3580*/  IMAD.MOV.U32 R44, RZ, RZ, 0x3b8 ;  /* 0x000003b8ff2c7424 */ /* 0x000fce00078e00ff */
.L_x_31:
        /* <DEDUP_REMOVED lines=10> */
.L_x_79:
[----:B------:R-:W-:Y:S05]  /*3630*/  @!P0 BRA `(.L_x_27) ;  /* 0x0000000000748947 */ /* 0x000fea0003800000 */
[----:B------:R-:W-:-:S07]  /*3640*/  IMAD.MOV.U32 R20, RZ, RZ, R44 ;  /* 0x000000ffff147224 */ /* 0x000fce00078e002c */
.L_x_29:
        /* <DEDUP_REMOVED lines=8> */
[----:B------:R-:W0:Y:S02]  /*36d0*/  F2I.FTZ.U32.TRUNC.NTZ R19, R19 ;  /* 0x0000001300137305 */ /* 0x000e24000021f000 */
[----:B0-----:R-:W-:Y:S02]  /*36e0*/  IMAD R25, R18, R19, RZ ;  /* 0x0000001312197224 */ /* 0x001fe400078e02ff */
[----:B------:R-:W-:-:S04]  /*36f0*/  IMAD.MOV.U32 R18, RZ, RZ, RZ ;  /* 0x000000ffff127224 */ /* 0x000fc800078e00ff */
        /* <DEDUP_REMOVED lines=16> */
.L_x_82:
[----:B------:R-:W-:Y:S05]  /*3800*/  @P0 BRA `(.L_x_29) ;  /* 0xfffffffc00900947 */ /* 0x000fea000383ffff */
.L_x_27:
[----:B------:R-:W-:Y:S01]  /*3810*/  UMOV UR5, 0xffffffff ;  /* 0xffffffff00057882 */ /* 0x000fe20000000000 */
[----:B------:R-:W-:Y:S02]  /*3820*/  ISETP.NE.AND P0, PT, R24, 0x65, PT ;  /* 0x000000651800780c */ /* 0x000fe40003f05270 */
[----:B------:R-:W-:Y:S11]  /*3830*/  BRA.DIV UR5, `(.L_x_30) ;  /* 0x0000001a05fc7947 */ /* 0x000ff6000b800000 */
[----:B------:R-:W-:Y:S01]  /*3840*/  VOTE.ANY R19, PT, !P0 ;  /* 0x0000000000137806 */ /* 0x000fe200040e0100 */
[----:B------:R-:W-:Y:S02]  /*3850*/  VIADD R17, R36, 0x2 ;  /* 0x0000000224117836 */ /* 0x000fe40000000000 */
[----:B------:R-:W-:Y:S01]  /*3860*/  VIADD R21, R21, 0xffffffe0 ;  /* 0xffffffe015157836 */ /* 0x000fe20000000000 */
[----:B------:R-:W-:-:S05]  /*3870*/  LOP3.LUT R19, R19, 0x80000000, R53, 0xec, !PT ;  /* 0x8000000013137812 */ /* 0x000fca00078eec35 */
[----:B------:R-:W-:-:S05]  /*3880*/  VIADD R16, R19, 0xffffffff ;  /* 0xffffffff13107836 */ /* 0x000fca0000000000 */
[----:B------:R-:W-:-:S06]  /*3890*/  LOP3.LUT R16, R19, R16, RZ, 0xc, !PT ;  /* 0x0000001013107212 */ /* 0x000fcc00078e0cff */
[----:B------:R-:W0:Y:S02]  /*38a0*/  POPC R16, R16 ;  /* 0x0000001000107309 */ /* 0x000e240000000000 */
[----:B0-----:R-:W0:Y:S01]  /*38b0*/  SHFL.DOWN PT, R20, R25, 0x1, R16 ;  /* 0x0820000019147989 */ /* 0x001e2200000e0010 */
[----:B------:R-:W-:-:S04]  /*38c0*/  ISETP.GE.AND P0, PT, R36, R16, PT ;  /* 0x000000102400720c */ /* 0x000fc80003f06270 */
[----:B0-----:R-:W-:Y:S02]  /*38d0*/  SEL R20, R20, RZ, !P0 ;  /* 0x000000ff14147207 */ /* 0x001fe40004000000 */
[----:B------:R-:W-:Y:S01]  /*38e0*/  ISETP.GT.AND P0, PT, R17, R16, PT ;  /* 0x000000101100720c */ /* 0x000fe20003f04270 */
[----:B------:R-:W-:Y:S02]  /*38f0*/  VIADD R17, R36, 0x4 ;  /* 0x0000000424117836 */ /* 0x000fe40000000000 */
        /* <DEDUP_REMOVED lines=10> */
[----:B------:R-:W-:-:S03]  /*39a0*/  IMAD.IADD R25, R25, 0x1, R20 ;  /* 0x0000000119197824 */ /* 0x000fc600078e0214 */
[----:B------:R-:W-:Y:S02]  /*39b0*/  ISETP.GT.AND P2, PT, R17, R16, PT ;  /* 0x000000101100720c */ /* 0x000fe40003f44270 */
        /* <DEDUP_REMOVED lines=8> */
.L_x_91:
[----:B------:R-:W-:Y:S05]  /*3a40*/  @P0 BRA `(.L_x_31) ;  /* 0xfffffff800d00947 */ /* 0x000fea000383ffff */
.L_x_25:
        /* <DEDUP_REMOVED lines=15> */
.L_x_19:
[----:B------:R-:W-:Y:S05]  /*3b40*/  WARPSYNC.ALL ;  /* 0x0000000000007948 */ /* 0x000fea0003800000 */
[----:B------:R-:W0:Y:S08]  /*3b50*/  S2UR UR5, SR_CgaCtaId ;  /* 0x00000000000579c3 */ /* 0x000e300000008800 */
[----:B------:R-:W-:Y:S06]  /*3b60*/  BAR.SYNC.DEFER_BLOCKING 0x0 ;  /* 0x0000000000007b1d */ /* 0x000fec0000010000 */
[----:B------:R-:W-:Y:S01]  /*3b70*/  UMOV UR4, 0x400 ;  /* 0x0000040000047882 */ /* 0x000fe20000000000 */
[----:B-1----:R-:W1:Y:S01]  /*3b80*/  S2R R17, SR_TID.X ;  /* 0x0000000000117919 */ /* 0x002e620000002100 */
[----:B0-----:R-:W-:-:S09]  /*3b90*/  ULEA UR4, UR5, UR4, 0x18 ;  /* 0x0000000405047291 */ /* 0x001fd2000f8ec0ff */
[----:B------:R-:W0:Y:S01]  /*3ba0*/  LDS R16, [UR4+0x4c] ;  /* 0x00004c04ff107984 */ /* 0x000e220008000800 */
[----:B-1----:R-:W-:-:S04]  /*3bb0*/  ISETP.NE.AND P0, PT, R17, RZ, PT ;  /* 0x000000ff1100720c */ /* 0x002fc80003f05270 */
[----:B0-----:R-:W-:-:S05]  /*3bc0*/  SEL R16, R16, RZ, P0 ;  /* 0x000000ff10107207 */ /* 0x001fca0000000000 */
[----:B------:R-:W-:-:S07]  /*3bd0*/  IMAD.IADD R16, R16, 0x1, R19 ;  /* 0x0000000110107824 */ /* 0x000fce00078e0213 */
.L_x_18:
[----:B------:R-:W-:Y:S01]  /*3be0*/  IMAD.IADD R17, R2, 0x1, R16 ;  /* 0x0000000102117824 */ /* 0x000fe200078e0210 */
[----:B------:R-:W0:Y:S01]  /*3bf0*/  S2R R20, SR_LANEID ;  /* 0x0000000000147919 */ /* 0x000e220000000000 */
[----:B------:R-:W1:Y:S01]  /*3c00*/  S2UR UR5, SR_CTAID.X ;  /* 0x00000000000579c3 */ /* 0x000e620000002500 */
[----:B------:R-:W2:Y:S01]  /*3c10*/  LDCU.64 UR6, c[0x0][0x388] ;  /* 0x00007100ff0677ac */ /* 0x000ea20008000a00 */
[----:B------:R-:W-:Y:S01]  /*3c20*/  IMAD.IADD R2, R3, 0x1, R17 ;  /* 0x0000000103027824 */ /* 0x000fe200078e0211 */
[----:B------:R-:W3:Y:S03]  /*3c30*/  S2R R21, SR_TID.X ;  /* 0x0000000000157919 */ /* 0x000ee60000002100 */
[----:B------:R-:W-:Y:S01]  /*3c40*/  IMAD.IADD R3, R4, 0x1, R2 ;  /* 0x0000000104037824 */ /* 0x000fe200078e0202 */
[----:B------:R-:W4:Y:S03]  /*3c50*/  S2R R26, SR_TID.X ;  /* 0x00000000001a7919 */ /* 0x000f260000002100 */
[----:B------:R-:W-:-:S04]  /*3c60*/  IMAD.IADD R4, R5, 0x1, R3 ;  /* 0x0000000105047824 */ /* 0x000fc800078e0203 */
[----:B------:R-:W-:-:S04]  /*3c70*/  IMAD.IADD R5, R6, 0x1, R4 ;  /* 0x0000000106057824 */ /* 0x000fc800078e0204 */
[----:B------:R-:W-:-:S04]  /*3c80*/  IMAD.IADD R6, R7, 0x1, R5 ;  /* 0x0000000107067824 */ /* 0x000fc800078e0205 */
[----:B------:R-:W-:-:S04]  /*3c90*/  IMAD.IADD R7, R8, 0x1, R6 ;  /* 0x0000000108077824 */ /* 0x000fc800078e0206 */
[----:B------:R-:W-:-:S04]  /*3ca0*/  IMAD.IADD R8, R9, 0x1, R7 ;  /* 0x0000000109087824 */ /* 0x000fc800078e0207 */
[----:B------:R-:W-:Y:S02]  /*3cb0*/  IMAD.IADD R9, R10, 0x1, R8 ;  /* 0x000000010a097824 */ /* 0x000fe400078e0208 */
[----:B0-----:R-:W-:Y:S01]  /*3cc0*/  IMAD R24, R20, 0x54, R37 ;  /* 0x0000005414187824 */ /* 0x001fe200078e0225 */
[----:B------:R-:W-:Y:S01]  /*3cd0*/  BAR.SYNC.DEFER_BLOCKING 0x0 ;  /* 0x0000000000007b1d */ /* 0x000fe20000010000 */
[----:B------:R-:W-:Y:S01]  /*3ce0*/  IMAD.IADD R10, R11, 0x1, R9 ;  /* 0x000000010b0a7824 */ /* 0x000fe200078e0209 */
[----:B---3--:R-:W-:-:S03]  /*3cf0*/  ISETP.NE.AND P0, PT, R21, RZ, PT ;  /* 0x000000ff1500720c */ /* 0x008fc60003f05270 */
        /* <DEDUP_REMOVED lines=13> */
[----:B------:R-:W-:Y:S03]  /*3dd0*/  STS.64 [R24+0x20], R8 ;  /* 0x0000200818007388 */ /* 0x000fe60000000a00 */
[----:B------:R-:W-:Y:S01]  /*3de0*/  IMAD.IADD R22, R33, 0x1, R21 ;  /* 0x0000000121167824 */ /* 0x000fe200078e0215 */
[----:B0-----:R-:W1:Y:S01]  /*3df0*/  LDC R2, c[0x0][0x398] ;  /* 0x0000e600ff027b82 */ /* 0x001e620000000800 */
[----:B------:R-:W-:Y:S02]  /*3e00*/  STS.64 [R24+0x28], R10 ;  /* 0x0000280a18007388 */ /* 0x000fe40000000a00 */
[----:B------:R-:W-:-:S02]  /*3e10*/  IMAD.IADD R23, R34, 0x1, R22 ;  /* 0x0000000122177824 */ /* 0x000fc400078e0216 */
[----:B------:R4:W-:Y:S04]  /*3e20*/  STS.64 [R24+0x30], R12 ;  /* 0x0000300c18007388 */ /* 0x0009e80000000a00 */
[----:B------:R-:W-:Y:S04]  /*3e30*/  STS.64 [R24+0x38], R14 ;  /* 0x0000380e18007388 */ /* 0x000fe80000000a00 */
[----:B------:R-:W-:Y:S04]  /*3e40*/  STS.64 [R24+0x40], R18 ;  /* 0x0000401218007388 */ /* 0x000fe80000000a00 */
[----:B------:R-:W-:Y:S01]  /*3e50*/  STS.64 [R24+0x48], R20 ;  /* 0x0000481418007388 */ /* 0x000fe20000000a00 */
[----:B----4-:R-:W-:-:S02]  /*3e60*/  LOP3.LUT R12, R26, 0x1f, RZ, 0xc0, !PT ;  /* 0x0000001f1a0c7812 */ /* 0x010fc400078ec0ff */
[----:B------:R-:W-:Y:S01]  /*3e70*/  LOP3.LUT R26, R26, 0x3e0, RZ, 0xc0, !PT ;  /* 0x000003e01a1a7812 */ /* 0x000fe200078ec0ff */
[----:B------:R-:W-:Y:S01]  /*3e80*/  STS.64 [R24+0x50], R22 ;  /* 0x0000501618007388 */ /* 0x000fe20000000a00 */
[----:B------:R-:W-:-:S03]  /*3e90*/  NOP ;  /* 0x0000000000007918 */ /* 0x000fc60000000000 */
[----:B------:R-:W-:Y:S01]  /*3ea0*/  LDS R16, [R37] ;  /* 0x0000000025107984 */ /* 0x000fe20000000800 */
[----:B-1----:R-:W-:Y:S02]  /*3eb0*/  VIADD R2, R2, UR5 ;  /* 0x0000000502027c36 */ /* 0x002fe40008000000 */
[----:B------:R-:W-:Y:S01]  /*3ec0*/  IMAD R26, R26, 0x16, R12 ;  /* 0x000000161a1a7824 */ /* 0x000fe200078e020c */
[----:B------:R-:W-:Y:S04]  /*3ed0*/  LDS R8, [R37+0x80] ;  /* 0x0000800025087984 */ /* 0x000fe80000000800 */
        /* <DEDUP_REMOVED lines=19> */
[----:B------:R0:W-:Y:S04]  /*4010*/  LDS R23, [R37+0xa80] ;  /* 0x000a800025177984 */ /* 0x0001e80000000800 */
[----:B------:R1:W-:Y:S01]  /*4020*/  @!P0 STS [UR4+0x8400], R0 ;  /* 0x00840000ff008988 */ /* 0x0003e20008000804 */
[----:B------:R-:W-:Y:S01]  /*4030*/  BAR.SYNC.DEFER_BLOCKING 0x0 ;  /* 0x0000000000007b1d */ /* 0x000fe20000010000 */
[----:B0-----:R-:W-:-:S02]  /*4040*/  VIADD R37, R26, 0x20 ;  /* 0x000000201a257836 */ /* 0x001fc40000000000 */
[----:B-1----:R-:W-:-:S03]  /*4050*/  IMAD R0, R2, 0x2100, RZ ;  /* 0x0000210002007824 */ /* 0x002fc600078e02ff */
[----:B------:R-:W0:Y:S02]  /*4060*/  S2R R3, SR_TID.X ;  /* 0x0000000000037919 */ /* 0x000e240000002100 */
[----:B------:R-:W-:-:S04]  /*4070*/  IADD3 R0, P0, PT, R0, R26, RZ ;  /* 0x0000001a00007210 */ /* 0x000fc80007f1e0ff */
[----:B--2---:R-:W-:Y:S01]  /*4080*/  LEA R2, P1, R0, UR6, 0x2 ;  /* 0x0000000600027c11 */ /* 0x004fe2000f8210ff */
[----:B------:R-:W1:Y:S01]  /*4090*/  LDS R4, [UR4+0x8400] ;  /* 0x00840004ff047984 */ /* 0x000e620008000800 */
[C---:B0-----:R-:W-:Y:S02]  /*40a0*/  LOP3.LUT R12, R3.reuse, 0x3e0, RZ, 0xc0, !PT ;  /* 0x000003e0030c7812 */ /* 0x041fe400078ec0ff */
[----:B------:R-:W-:-:S05]  /*40b0*/  LOP3.LUT R3, R3, 0x1f, RZ, 0xc0, !PT ;  /* 0x0000001f03037812 */ /* 0x000fca00078ec0ff */
[----:B------:R-:W-:Y:S02]  /*40c0*/  IMAD R12, R12, 0x16, R3 ;  /* 0x000000160c0c7824 */ /* 0x000fe400078e0203 */
[----:B------:R-:W-:-:S05]  /*40d0*/  IMAD.X R3, RZ, RZ, RZ, P0 ;  /* 0x000000ffff037224 */ /* 0x000fca00000e06ff */
[----:B------:R-:W-:Y:S02]  /*40e0*/  LEA.HI.X R3, R0, UR7, R3, 0x2, P1 ;  /* 0x0000000700037c11 */ /* 0x000fe400088f1403 */
[-C--:B-1----:R-:W-:Y:S02]  /*40f0*/  ISETP.GE.AND P6, PT, R26, R4.reuse, PT ;  /* 0x000000041a00720c */ /* 0x082fe40003fc6270 */
[-C--:B------:R-:W-:Y:S01]  /*4100*/  ISETP.GE.AND P5, PT, R37, R4.reuse, PT ;  /* 0x000000042500720c */ /* 0x080fe20003fa6270 */
[C---:B------:R-:W-:Y:S01]  /*4110*/  VIADD R37, R12.reuse, 0x80 ;  /* 0x000000800c257836 */ /* 0x040fe20000000000 */
[-C--:B------:R-:W-:Y:S01]  /*4120*/  ISETP.GE.AND P0, PT, R51, R4.reuse, PT ;  /* 0x000000043300720c */ /* 0x080fe20003f06270 */
[----:B------:R-:W-:Y:S01]  /*4130*/  VIADD R51, R12, 0xa0 ;  /* 0x000000a00c337836 */ /* 0x000fe20000000000 */
[-C--:B------:R-:W-:Y:S02]  /*4140*/  ISETP.GE.AND P4, PT, R50, R4.reuse, PT ;  /* 0x000000043200720c */ /* 0x080fe40003f86270 */
[-C--:B------:R-:W-:Y:S01]  /*4150*/  ISETP.GE.AND P3, PT, R37, R4.reuse, PT ;  /* 0x000000042500720c */ /* 0x080fe20003f66270 */
[----:B------:R-:W-:Y:S01]  /*4160*/  VIADD R37, R12, 0xe0 ;  /* 0x000000e00c257836 */ /* 0x000fe20000000000 */
[----:B------:R-:W-:-:S02]  /*4170*/  ISETP.GE.AND P2, PT, R51, R4, PT ;  /* 0x000000043300720c */ /* 0x000fc40003f46270 */
[-C--:B------:R-:W-:Y:S01]  /*4180*/  ISETP.GE.AND P1, PT, R49, R4.reuse, PT ;  /* 0x000000043100720c */ /* 0x080fe20003f26270 */
[----:B------:R-:W-:Y:S01]  /*4190*/  @!P6 STG.E desc[UR8][R2.64], R16 ;  /* 0x000000100200e986 */ /* 0x000fe2000c101908 */
[-C--:B------:R-:W-:Y:S01]  /*41a0*/  ISETP.GE.AND P6, PT, R37, R4.reuse, PT ;  /* 0x000000042500720c */ /* 0x080fe20003fc6270 */
[----:B------:R-:W-:Y:S02]  /*41b0*/  VIADD R37, R12, 0x120 ;  /* 0x000001200c257836 */ /* 0x000fe40000000000 */
[----:B------:R-:W-:Y:S01]  /*41c0*/  @!P5 STG.E desc[UR8][R2.64+0x80], R8 ;  /* 0x000080080200d986 */ /* 0x000fe2000c101908 */
[----:B------:R-:W-:-:S03]  /*41d0*/  ISETP.GE.AND P5, PT, R48, R4, PT ;  /* 0x000000043000720c */ /* 0x000fc60003fa6270 */
[----:B------:R-:W-:Y:S01]  /*41e0*/  @!P0 STG.E desc[UR8][R2.64+0x100], R10 ;  /* 0x0001000a02008986 */ /* 0x000fe2000c101908 */
[-C--:B------:R-:W-:Y:S01]  /*41f0*/  ISETP.GE.AND P0, PT, R37, R4.reuse, PT ;  /* 0x000000042500720c */ /* 0x080fe20003f06270 */
[----:B------:R-:W-:Y:S02]  /*4200*/  VIADD R37, R12, 0x1c0 ;  /* 0x000001c00c257836 */ /* 0x000fe40000000000 */
[----:B------:R-:W-:Y:S01]  /*4210*/  @!P4 STG.E desc[UR8][R2.64+0x180], R6 ;  /* 0x000180060200c986 */ /* 0x000fe2000c101908 */
[----:B------:R-:W-:-:S03]  /*4220*/  ISETP.GE.AND P4, PT, R47, R4, PT ;  /* 0x000000042f00720c */ /* 0x000fc60003f86270 */
[----:B------:R-:W-:Y:S01]  /*4230*/  @!P3 STG.E desc[UR8][R2.64+0x200], R53 ;  /* 0x000200350200b986 */ /* 0x000fe2000c101908 */
[----:B------:R-:W-:-:S03]  /*4240*/  ISETP.GE.AND P3, PT, R46, R4, PT ;  /* 0x000000042e00720c */ /* 0x000fc60003f66270 */
[----:B------:R-:W-:Y:S01]  /*4250*/  @!P2 STG.E desc[UR8][R2.64+0x280], R39 ;  /* 0x000280270200a986 */ /* 0x000fe2000c101908 */
[----:B------:R-:W-:-:S03]  /*4260*/  ISETP.GE.AND P2, PT, R45, R4, PT ;  /* 0x000000042d00720c */ /* 0x000fc60003f46270 */
[----:B------:R0:W-:Y:S01]  /*4270*/  @!P1 STG.E desc[UR8][R2.64+0x300], R33 ;  /* 0x0003002102009986 */ /* 0x0001e2000c101908 */
[-C--:B------:R-:W-:Y:S01]  /*4280*/  ISETP.GE.AND P1, PT, R43, R4.reuse, PT ;  /* 0x000000042b00720c */ /* 0x080fe20003f26270 */
[C---:B------:R-:W-:Y:S02]  /*4290*/  VIADD R43, R12.reuse, 0x220 ;  /* 0x000002200c2b7836 */ /* 0x040fe40000000000 */
[----:B------:R-:W-:Y:S01]  /*42a0*/  @!P6 STG.E desc[UR8][R2.64+0x380], R35 ;  /* 0x000380230200e986 */ /* 0x000fe2000c101908 */
[-C--:B------:R-:W-:Y:S01]  /*42b0*/  ISETP.GE.AND P6, PT, R37, R4.reuse, PT ;  /* 0x000000042500720c */ /* 0x080fe20003fc6270 */
[----:B------:R-:W-:Y:S02]  /*42c0*/  VIADD R37, R12, 0x200 ;  /* 0x000002000c257836 */ /* 0x000fe40000000000 */
[----:B------:R1:W-:Y:S01]  /*42d0*/  @!P5 STG.E desc[UR8][R2.64+0x400], R31 ;  /* 0x0004001f0200d986 */ /* 0x0003e2000c101908 */
[----:B------:R-:W-:Y:S01]  /*42e0*/  ISETP.GE.AND P5, PT, R42, R4, PT ;  /* 0x000000042a00720c */ /* 0x000fe20003fa6270 */
[----:B0-----:R-:W-:-:S02]  /*42f0*/  VIADD R33, R12, 0x260 ;  /* 0x000002600c217836 */ /* 0x001fc40000000000 */
[----:B------:R0:W-:Y:S01]  /*4300*/  @!P0 STG.E desc[UR8][R2.64+0x480], R25 ;  /* 0x0004801902008986 */ /* 0x0001e2000c101908 */
[----:B------:R-:W-:-:S03]  /*4310*/  ISETP.GE.AND P0, PT, R37, R4, PT ;  /* 0x000000042500720c */ /* 0x000fc60003f06270 */
[----:B------:R0:W-:Y:S01]  /*4320*/  @!P4 STG.E desc[UR8][R2.64+0x500], R27 ;  /* 0x0005001b0200c986 */ /* 0x0001e2000c101908 */
[-C--:B------:R-:W-:Y:S01]  /*4330*/  ISETP.GE.AND P4, PT, R43, R4.reuse, PT ;  /* 0x000000042b00720c */ /* 0x080fe20003f86270 */
[----:B-1----:R-:W-:Y:S02]  /*4340*/  VIADD R31, R12, 0x280 ;  /* 0x000002800c1f7836 */ /* 0x002fe40000000000 */
[----:B------:R0:W-:Y:S01]  /*4350*/  @!P3 STG.E desc[UR8][R2.64+0x580], R29 ;  /* 0x0005801d0200b986 */ /* 0x0001e2000c101908 */
[----:B------:R-:W-:-:S03]  /*4360*/  ISETP.GE.AND P3, PT, R41, R4, PT ;  /* 0x000000042900720c */ /* 0x000fc60003f66270 */
[----:B------:R0:W-:Y:S01]  /*4370*/  @!P2 STG.E desc[UR8][R2.64+0x600], R19 ;  /* 0x000600130200a986 */ /* 0x0001e2000c101908 */
[----:B------:R-:W-:-:S03]  /*4380*/  ISETP.GE.AND P2, PT, R33, R4, PT ;  /* 0x000000042100720c */ /* 0x000fc60003f46270 */
[----:B------:R0:W-:Y:S01]  /*4390*/  @!P1 STG.E desc[UR8][R2.64+0x680], R21 ;  /* 0x0006801502009986 */ /* 0x0001e2000c101908 */
[----:B------:R-:W-:-:S03]  /*43a0*/  ISETP.GE.AND P1, PT, R31, R4, PT ;  /* 0x000000041f00720c */ /* 0x000fc60003f26270 */
[----:B------:R0:W-:Y:S01]  /*43b0*/  @!P6 STG.E desc[UR8][R2.64+0x700], R17 ;  /* 0x000700110200e986 */ /* 0x0001e2000c101908 */
[----:B------:R-:W-:-:S03]  /*43c0*/  ISETP.GE.AND P6, PT, R40, R4, PT ;  /* 0x000000042800720c */ /* 0x000fc60003fc6270 */
[----:B------:R0:W-:Y:S04]  /*43d0*/  @!P5 STG.E desc[UR8][R2.64+0x780], R15 ;  /* 0x0007800f0200d986 */ /* 0x0001e8000c101908 */
[----:B------:R0:W-:Y:S04]  /*43e0*/  @!P0 STG.E desc[UR8][R2.64+0x800], R13 ;  /* 0x0008000d02008986 */ /* 0x0001e8000c101908 */
[----:B------:R0:W-:Y:S04]  /*43f0*/  @!P4 STG.E desc[UR8][R2.64+0x880], R11 ;  /* 0x0008800b0200c986 */ /* 0x0001e8000c101908 */
[----:B------:R0:W-:Y:S04]  /*4400*/  @!P3 STG.E desc[UR8][R2.64+0x900], R9 ;  /* 0x000900090200b986 */ /* 0x0001e8000c101908 */
[----:B------:R0:W-:Y:S04]  /*4410*/  @!P2 STG.E desc[UR8][R2.64+0x980], R7 ;  /* 0x000980070200a986 */ /* 0x0001e8000c101908 */
[----:B------:R0:W-:Y:S01]  /*4420*/  @!P1 STG.E desc[UR8][R2.64+0xa00], R5 ;  /* 0x000a000502009986 */ /* 0x0001e2000c101908 */
[----:B------:R-:W-:Y:S05]  /*4430*/  @P6 EXIT ;  /* 0x000000000000694d */ /* 0x000fea0003800000 */
[----:B------:R-:W-:Y:S01]  /*4440*/  STG.E desc[UR8][R2.64+0xa80], R23 ;  /* 0x000a801702007986 */ /* 0x000fe2000c101908 */
[----:B------:R-:W-:Y:S05]  /*4450*/  EXIT ;  /* 0x000000000000794d */ /* 0x000fea0003800000 */
.L_x_5:
[----:B------:R-:W-:Y:S01]  /*4460*/  BSSY B1, `(.L_x_32) ;  /* 0x0000006000017945 */ /* 0x000fe20003800000 */
[----:B------:R-:W-:Y:S01]  /*4470*/  PLOP3.LUT P0, PT, P0, PT, PT, 0x8, 0x80 ;  /* 0x000000000080781c */ /* 0x000fe2000070e170 */
[----:B------:R-:W-:-:S12]  /*4480*/  IMAD.MOV.U32 R19, RZ, RZ, -0x1 ;  /* 0xffffffffff137424 */ /* 0x000fd800078e00ff */
[----:B------:R-:W-:Y:S05]  /*4490*/  WARPSYNC.COLLECTIVE R19, `(.L_x_33) ;  /* 0x0000000013087348 */ /* 0x000fea0003c00000 */
[----:B------:R-:W-:Y:S01]  /*44a0*/  VOTE.ANY P0, P0 ;  /* 0x0000000000ff7806 */ /* 0x000fe20000000100 */
[----:B------:R-:W-:-:S12]  /*44b0*/  ENDCOLLECTIVE ;  /* 0x000000000000791b */ /* 0x000fd80003800000 */
.L_x_33:
[----:B------:R-:W-:Y:S05]  /*44c0*/  BSYNC B1 ;  /* 0x0000000000017941 */ /* 0x000fea0003800000 */
.L_x_32:
[----:B------:R-:W-:Y:S05]  /*44d0*/  BRA `(.L_x_34) ;  /* 0xffffffc800a87947 */ /* 0x000fea000383ffff */
.L_x_7:
[----:B------:R-:W-:Y:S01]  /*44e0*/  BSSY B1, `(.L_x_35) ;  /* 0x0000006000017945 */ /* 0x000fe20003800000 */
[----:B------:R-:W-:Y:S01]  /*44f0*/  PLOP3.LUT P0, PT, P0, PT, PT, 0x8, 0x80 ;  /* 0x000000000080781c */ /* 0x000fe2000070e170 */
[----:B------:R-:W-:-:S12]  /*4500*/  IMAD.MOV.U32 R19, RZ, RZ, -0x1 ;  /* 0xffffffffff137424 */ /* 0x000fd800078e00ff */
[----:B------:R-:W-:Y:S05]  /*4510*/  WARPSYNC.COLLECTIVE R19, `(.L_x_36) ;  /* 0x0000000013087348 */ /* 0x000fea0003c00000 */
[----:B------:R-:W-:Y:S01]  /*4520*/  VOTE.ANY P0, P0 ;  /* 0x0000000000ff7806 */ /* 0x000fe20000000100 */
[----:B------:R-:W-:-:S12]  /*4530*/  ENDCOLLECTIVE ;  /* 0x000000000000791b */ /* 0x000fd80003800000 */
.L_x_36:
[----:B------:R-:W-:Y:S05]  /*4540*/  BSYNC B1 ;  /* 0x0000000000017941 */ /* 0x000fea0003800000 */
.L_x_35:
[----:B------:R-:W-:Y:S05]  /*4550*/  BRA `(.L_x_37) ;  /* 0xffffffc800fc7947 */ /* 0x000fea000383ffff */
.L_x_9:
[----:B------:R-:W0:Y:S01]  /*4560*/  S2R R48, SR_GEMASK ;  /* 0x0000000000307919 */ /* 0x000e220000003c00 */
[----:B------:R-:W-:Y:S01]  /*4570*/  BSSY B1, `(.L_x_38) ;  /* 0x0000006000017945 */ /* 0x000fe20003800000 */
[----:B------:R-:W-:Y:S01]  /*4580*/  PLOP3.LUT P0, PT, P0, PT, PT, 0x8, 0x80 ;  /* 0x000000000080781c */ /* 0x000fe2000070e170 */
[----:B------:R-:W-:-:S12]  /*4590*/  IMAD.MOV.U32 R19, RZ, RZ, -0x1 ;  /* 0xffffffffff137424 */ /* 0x000fd800078e00ff */
[----:B0-----:R-:W-:Y:S05]  /*45a0*/  WARPSYNC.COLLECTIVE R19, `(.L_x_39) ;  /* 0x0000000013087348 */ /* 0x001fea0003c00000 */
[----:B------:R-:W-:Y:S01]  /*45b0*/  VOTE.ANY R19, PT, P0 ;  /* 0x0000000000137806 */ /* 0x000fe200000e0100 */
[----:B0-----:R-:W-:Y:S06]  /*45c0*/  ENDCOLLECTIVE ;  /* 0x000000000000791b */ /* 0x001fec0003800000 */
.L_x_39:
[----:B------:R-:W-:Y:S05]  /*45d0*/  BSYNC B1 ;  /* 0x0000000000017941 */ /* 0x000fea0003800000 */
.L_x_38:
[----:B------:R-:W-:Y:S01]  /*45e0*/  LOP3.LUT R19, R19, 0x80000000, R48, 0xec, !PT ;  /* 0x8000000013137812 */ /* 0x000fe200078eec30 */
[----:B------:R-:W-:Y:S01]  /*45f0*/  IMAD.MOV.U32 R18, RZ, RZ, R41 ;  /* 0x000000ffff127224 */ /* 0x000fe200078e0029 */
[----:B------:R-:W0:Y:S01]  /*4600*/  LDC.64 R42, c[0x0][0x390] ;  /* 0x0000e400ff2a7b82 */ /* 0x000e220000000a00 */
[----:B------:R-:W-:Y:S02]  /*4610*/  IMAD.MOV.U32 R17, RZ, RZ, 0x1 ;  /* 0x00000001ff117424 */ /* 0x000fe400078e00ff */
[----:B------:R-:W-:Y:S02]  /*4620*/  VIADD R16, R19, 0xffffffff ;  /* 0xffffffff13107836 */ /* 0x000fe40000000000 */
[C---:B------:R-:W-:Y:S02]  /*4630*/  VIADD R23, R47.reuse, 0x4 ;  /* 0x000000042f177836 */ /* 0x040fe40000000000 */
[----:B------:R-:W-:Y:S01]  /*4640*/  VIADD R26, R47, 0x8 ;  /* 0x000000082f1a7836 */ /* 0x000fe20000000000 */
[----:B------:R-:W-:Y:S01]  /*4650*/  LOP3.LUT R22, R19, R16, RZ, 0xc, !PT ;  /* 0x0000001013167212 */ /* 0x000fe200078e0cff */
[----:B------:R-:W-:-:S03]  /*4660*/  IMAD.MOV.U32 R19, RZ, RZ, -0x1 ;  /* 0xffffffffff137424 */ /* 0x000fc600078e00ff */
[----:B------:R1:W2:Y:S02]  /*4670*/  POPC R16, R22 ;  /* 0x0000001600107309 */ /* 0x0002a40000000000 */
[----:B-1----:R-:W-:Y:S01]  /*4680*/  VIADD R22, R47, 0x2 ;  /* 0x000000022f167836 */ /* 0x002fe20000000000 */
[----:B0-2---:R-:W-:-:S13]  /*4690*/  IADD3 R42, P3, PT, R42, 0x100, RZ ;  /* 0x000001002a2a7810 */ /* 0x005fda0007f7e0ff */
[----:B------:R-:W-:Y:S05]  /*46a0*/  WARPSYNC.COLLECTIVE R19, `(.L_x_40) ;  /* 0x0000000013087348 */ /* 0x000fea0003c00000 */
[----:B------:R0:W1:Y:S02]  /*46b0*/  SHFL.DOWN P2, R20, R18, R17, R16 ;  /* 0x0800001112147389 */ /* 0x0000640000040010 */
[----:B01----:R-:W-:Y:S05]  /*46c0*/  ENDCOLLECTIVE ;  /* 0x000000000000791b */ /* 0x003fea0003800000 */
.L_x_40:
[-C--:B------:R-:W-:Y:S01]  /*46d0*/  ISETP.GE.AND P0, PT, R47, R16.reuse, PT ;  /* 0x000000102f00720c */ /* 0x080fe20003f06270 */
[----:B------:R-:W-:Y:S02]  /*46e0*/  IMAD.X R43, RZ, RZ, R43, P3 ;  /* 0x000000ffff2b7224 */ /* 0x000fe400018e062b */
[----:B------:R-:W-:Y:S01]  /*46f0*/  IMAD.MOV.U32 R17, RZ, RZ, 0x2 ;  /* 0x00000002ff117424 */ /* 0x000fe200078e00ff */
[----:B------:R-:W-:Y:S02]  /*4700*/  SEL R20, R20, RZ, !P0 ;  /* 0x000000ff14147207 */ /* 0x000fe40004000000 */
[----:B------:R-:W-:-:S03]  /*4710*/  ISETP.GT.AND P0, PT, R22, R16, PT ;  /* 0x000000101600720c */ /* 0x000fc60003f04270 */
[----:B------:R-:W-:-:S04]  /*4720*/  IMAD.IADD R37, R20, 0x1, R41 ;  /* 0x0000000114257824 */ /* 0x000fc800078e0229 */
[----:B------:R-:W-:-:S07]  /*4730*/  IMAD.MOV.U32 R18, RZ, RZ, R37 ;  /* 0x000000ffff127224 */ /* 0x000fce00078e0025 */
[----:B------:R-:W-:Y:S05]  /*4740*/  WARPSYNC.COLLECTIVE R19, `(.L_x_41) ;  /* 0x0000000013087348 */ /* 0x000fea0003c00000 */
[----:B------:R0:W1:Y:S02]  /*4750*/  SHFL.DOWN P2, R20, R18, R17, R16 ;  /* 0x0800001112147389 */ /* 0x0000640000040010 */
[----:B01----:R-:W-:Y:S05]  /*4760*/  ENDCOLLECTIVE ;  /* 0x000000000000791b */ /* 0x003fea0003800000 */
.L_x_41:
[----:B------:R-:W-:Y:S01]  /*4770*/  IMAD.MOV.U32 R17, RZ, RZ, 0x4 ;  /* 0x00000004ff117424 */ /* 0x000fe200078e00ff */
[----:B------:R-:W-:Y:S02]  /*4780*/  SEL R20, R20, RZ, !P0 ;  /* 0x000000ff14147207 */ /* 0x000fe40004000000 */
[----:B------:R-:W-:-:S03]  /*4790*/  ISETP.GT.AND P0, PT, R23, R16, PT ;  /* 0x000000101700720c */ /* 0x000fc60003f04270 */
[----:B------:R-:W-:Y:S02]  /*47a0*/  IMAD.IADD R39, R37, 0x1, R20 ;  /* 0x0000000125277824 */ /* 0x000fe400078e0214 */
[----:B------:R-:W-:Y:S02]  /*47b0*/  VIADD R37, R47, 0x10 ;  /* 0x000000102f257836 */ /* 0x000fe40000000000 */
[----:B------:R-:W-:-:S07]  /*47c0*/  IMAD.MOV.U32 R18, RZ, RZ, R39 ;  /* 0x000000ffff127224 */ /* 0x000fce00078e0027 */
[----:B------:R-:W-:Y:S05]  /*47d0*/  WARPSYNC.COLLECTIVE R19, `(.L_x_42) ;  /* 0x0000000013087348 */ /* 0x000fea0003c00000 */
[----:B------:R0:W1:Y:S02]  /*47e0*/  SHFL.DOWN P2, R20, R18, R17, R16 ;  /* 0x0800001112147389 */ /* 0x0000640000040010 */
[----:B01----:R-:W-:Y:S05]  /*47f0*/  ENDCOLLECTIVE ;  /* 0x000000000000791b */ /* 0x003fea0003800000 */
.L_x_42:
        /* <DEDUP_REMOVED lines=8> */
.L_x_43:
[----:B------:R-:W-:Y:S01]  /*4880*/  IMAD.MOV.U32 R17, RZ, RZ, 0x10 ;  /* 0x00000010ff117424 */ /* 0x000fe200078e00ff */
[----:B------:R-:W-:Y:S02]  /*4890*/  SEL R20, R20, RZ, !P0 ;  /* 0x000000ff14147207 */ /* 0x000fe40004000000 */
[----:B------:R-:W-:-:S03]  /*48a0*/  ISETP.NE.AND P0, PT, R40, 0x65, PT ;  /* 0x000000652800780c */ /* 0x000fc60003f05270 */
[----:B------:R-:W-:-:S04]  /*48b0*/  IMAD.IADD R41, R51, 0x1, R20 ;  /* 0x0000000133297824 */ /* 0x000fc800078e0214 */
[----:B------:R-:W-:-:S07]  /*48c0*/  IMAD.MOV.U32 R18, RZ, RZ, R41 ;  /* 0x000000ffff127224 */ /* 0x000fce00078e0029 */
[----:B------:R-:W-:Y:S05]  /*48d0*/  WARPSYNC.COLLECTIVE R19, `(.L_x_44) ;  /* 0x0000000013087348 */ /* 0x000fea0003c00000 */
[----:B------:R0:W1:Y:S02]  /*48e0*/  SHFL.DOWN P2, R20, R18, R17, R16 ;  /* 0x0800001112147389 */ /* 0x0000640000040010 */
[----:B01----:R-:W-:Y:S05]  /*48f0*/  ENDCOLLECTIVE ;  /* 0x000000000000791b */ /* 0x003fea0003800000 */
.L_x_44:
[----:B------:R-:W-:Y:S05]  /*4900*/  WARPSYNC.COLLECTIVE R19, `(.L_x_45) ;  /* 0x0000000013087348 */ /* 0x000fea0003c00000 */
[----:B------:R-:W-:Y:S01]  /*4910*/  VOTE.ALL P0, P0 ;  /* 0x0000000000ff7806 */ /* 0x000fe20000000000 */
[----:B------:R-:W-:-:S12]  /*4920*/  ENDCOLLECTIVE ;  /* 0x000000000000791b */ /* 0x000fd80003800000 */
.L_x_45:
[----:B------:R-:W-:-:S04]  /*4930*/  ISETP.GT.AND P2, PT, R37, R16, PT ;  /* 0x000000102500720c */ /* 0x000fc80003f44270 */
[----:B------:R-:W-:-:S05]  /*4940*/  SEL R20, R20, RZ, !P2 ;  /* 0x000000ff14147207 */ /* 0x000fca0005000000 */
[----:B------:R-:W-:Y:S01]  /*4950*/  IMAD.IADD R39, R41, 0x1, R20 ;  /* 0x0000000129277824 */ /* 0x000fe200078e0214 */
[----:B------:R-:W-:Y:S06]  /*4960*/  BRA `(.L_x_46) ;  /* 0xffffffc800947947 */ /* 0x000fec000383ffff */
.L_x_11:
[----:B------:R-:W-:Y:S01]  /*4970*/  BSSY B1, `(.L_x_47) ;  /* 0x0000006000017945 */ /* 0x000fe20003800000 */
[----:B------:R-:W-:Y:S01]  /*4980*/  PLOP3.LUT P0, PT, P0, PT, PT, 0x8, 0x80 ;  /* 0x000000000080781c */ /* 0x000fe2000070e170 */
[----:B------:R-:W-:-:S12]  /*4990*/  IMAD.MOV.U32 R19, RZ, RZ, -0x1 ;  /* 0xffffffffff137424 */ /* 0x000fd800078e00ff */
[----:B------:R-:W-:Y:S05]  /*49a0*/  WARPSYNC.COLLECTIVE R19, `(.L_x_48) ;  /* 0x0000000013087348 */ /* 0x000fea0003c00000 */
[----:B------:R-:W-:Y:S01]  /*49b0*/  VOTE.ANY P0, P0 ;  /* 0x0000000000ff7806 */ /* 0x000fe20000000100 */
[----:B------:R-:W-:-:S12]  /*49c0*/  ENDCOLLECTIVE ;  /* 0x000000000000791b */ /* 0x000fd80003800000 */
.L_x_48:
[----:B------:R-:W-:Y:S05]  /*49d0*/  BSYNC B1 ;  /* 0x0000000000017941 */ /* 0x000fea0003800000 */
.L_x_47:
[----:B------:R-:W-:Y:S05]  /*49e0*/  BRA `(.L_x_49) ;  /* 0xffffffc800a47947 */ /* 0x000fea000383ffff */
.L_x_13:
[----:B------:R-:W-:Y:S01]  /*49f0*/  BSSY B1, `(.L_x_50) ;  /* 0x0000006000017945 */ /* 0x000fe20003800000 */
[----:B------:R-:W-:Y:S01]  /*4a00*/  PLOP3.LUT P0, PT, P0, PT, PT, 0x8, 0x80 ;  /* 0x000000000080781c */ /* 0x000fe2000070e170 */
[----:B------:R-:W-:-:S12]  /*4a10*/  IMAD.MOV.U32 R19, RZ, RZ, -0x1 ;  /* 0xffffffffff137424 */ /* 0x000fd800078e00ff */
[----:B------:R-:W-:Y:S05]  /*4a20*/  WARPSYNC.COLLECTIVE R19, `(.L_x_51) ;  /* 0x0000000013087348 */ /* 0x000fea0003c00000 */
[----:B------:R-:W-:Y:S01]  /*4a30*/  VOTE.ANY P0, P0 ;  /* 0x0000000000ff7806 */ /* 0x000fe20000000100 */
[----:B------:R-:W-:-:S12]  /*4a40*/  ENDCOLLECTIVE ;  /* 0x000000000000791b */ /* 0x000fd80003800000 */
.L_x_51:
[----:B------:R-:W-:Y:S05]  /*4a50*/  BSYNC B1 ;  /* 0x0000000000017941 */ /* 0x000fea0003800000 */
.L_x_50:
[----:B------:R-:W-:Y:S05]  /*4a60*/  BRA `(.L_x_52) ;  /* 0xffffffc800f87947 */ /* 0x000fea000383ffff */
.L_x_15:
[----:B------:R-:W-:Y:S01]  /*4a70*/  BSSY B1, `(.L_x_53) ;  /* 0x0000006000017945 */ /* 0x000fe20003800000 */
[----:B------:R-:W-:Y:S01]  /*4a80*/  PLOP3.LUT P0, PT, P0, PT, PT, 0x8, 0x80 ;  /* 0x000000000080781c */ /* 0x000fe2000070e170 */
[----:B------:R-:W-:-:S12]  /*4a90*/  IMAD.MOV.U32 R19, RZ, RZ, -0x1 ;  /* 0xffffffffff137424 */ /* 0x000fd800078e00ff */
[----:B------:R-:W-:Y:S05]  /*4aa0*/  WARPSYNC.COLLECTIVE R19, `(.L_x_54) ;  /* 0x0000000013087348 */ /* 0x000fea0003c00000 */
[----:B------:R-:W-:Y:S01]  /*4ab0*/  VOTE.ANY R19, PT, P0 ;  /* 0x0000000000137806 */ /* 0x000fe200000e0100 */
[----:B------:R-:W-:Y:S06]  /*4ac0*/  ENDCOLLECTIVE ;  /* 0x000000000000791b */ /* 0x000fec0003800000 */
.L_x_54:
[----:B------:R-:W-:Y:S05]  /*4ad0*/  BSYNC B1 ;  /* 0x0000000000017941 */ /* 0x000fea0003800000 */
.L_x_53:
[----:B------:R-:W-:Y:S01]  /*4ae0*/  LOP3.LUT R19, R19, 0x80000000, R48, 0xec, !PT ;  /* 0x8000000013137812 */ /* 0x000fe200078eec30 */
[----:B------:R-:W-:Y:S02]  /*4af0*/  IMAD.MOV.U32 R18, RZ, RZ, R41 ;  /* 0x000000ffff127224 */ /* 0x000fe400078e0029 */
[----:B------:R-:W-:Y:S02]  /*4b00*/  IMAD.MOV.U32 R17, RZ, RZ, 0x1 ;  /* 0x00000001ff117424 */ /* 0x000fe400078e00ff */
[----:B------:R-:W-:Y:S02]  /*4b10*/  VIADD R16, R19, 0xffffffff ;  /* 0xffffffff13107836 */ /* 0x000fe40000000000 */
[----:B------:R-:W-:-:S03]  /*4b20*/  VIADD R21, R21, 0xffffffe0 ;  /* 0xffffffe015157836 */ /* 0x000fc60000000000 */
[----:B------:R-:W-:Y:S01]  /*4b30*/  LOP3.LUT R50, R19, R16, RZ, 0xc, !PT ;  /* 0x0000001013327212 */ /* 0x000fe200078e0cff */
[----:B------:R-:W-:-:S03]  /*4b40*/  IMAD.MOV.U32 R19, RZ, RZ, -0x1 ;  /* 0xffffffffff137424 */ /* 0x000fc600078e00ff */
[----:B------:R0:W1:Y:S04]  /*4b50*/  POPC R16, R50 ;  /* 0x0000003200107309 */ /* 0x0000680000000000 */
[----:B01----:R-:W-:Y:S05]  /*4b60*/  WARPSYNC.COLLECTIVE R19, `(.L_x_55) ;  /* 0x0000000013087348 */ /* 0x003fea0003c00000 */
[----:B-1----:R1:W2:Y:S02]  /*4b70*/  SHFL.DOWN P2, R20, R18, R17, R16 ;  /* 0x0800001112147389 */ /* 0x0022a40000040010 */
[----:B012---:R-:W-:Y:S05]  /*4b80*/  ENDCOLLECTIVE ;  /* 0x000000000000791b */ /* 0x007fea0003800000 */
.L_x_55:
[----:B------:R-:W-:Y:S01]  /*4b90*/  ISETP.GE.AND P0, PT, R47, R16, PT ;  /* 0x000000102f00720c */ /* 0x000fe20003f06270 */
[----:B------:R-:W-:-:S03]  /*4ba0*/  IMAD.MOV.U32 R17, RZ, RZ, 0x2 ;  /* 0x00000002ff117424 */ /* 0x000fc600078e00ff */
[----:B------:R-:W-:Y:S02]  /*4bb0*/  SEL R20, R20, RZ, !P0 ;  /* 0x000000ff14147207 */ /* 0x000fe40004000000 */
[----:B------:R-:W-:-:S03]  /*4bc0*/  ISETP.GT.AND P0, PT, R22, R16, PT ;  /* 0x000000101600720c */ /* 0x000fc60003f04270 */
[----:B------:R-:W-:-:S04]  /*4bd0*/  IMAD.IADD R51, R20, 0x1, R41 ;  /* 0x0000000114337824 */ /* 0x000fc800078e0229 */
[----:B------:R-:W-:-:S07]  /*4be0*/  IMAD.MOV.U32 R18, RZ, RZ, R51 ;  /* 0x000000ffff127224 */ /* 0x000fce00078e0033 */
[----:B------:R-:W-:Y:S05]  /*4bf0*/  WARPSYNC.COLLECTIVE R19, `(.L_x_56) ;  /* 0x0000000013087348 */ /* 0x000fea0003c00000 */
[----:B------:R0:W1:Y:S02]  /*4c00*/  SHFL.DOWN P2, R20, R18, R17, R16 ;  /* 0x0800001112147389 */ /* 0x0000640000040010 */
[----:B01----:R-:W-:Y:S05]  /*4c10*/  ENDCOLLECTIVE ;  /* 0x000000000000791b */ /* 0x003fea0003800000 */
.L_x_56:
        /* <DEDUP_REMOVED lines=8> */
.L_x_57:
        /* <DEDUP_REMOVED lines=8> */
.L_x_58:
        /* <DEDUP_REMOVED lines=8> */
.L_x_59:
[----:B------:R-:W-:Y:S05]  /*4da0*/  WARPSYNC.COLLECTIVE R19, `(.L_x_60) ;  /* 0x0000000013087348 */ /* 0x000fea0003c00000 */
[----:B------:R-:W-:Y:S01]  /*4db0*/  VOTE.ALL P0, P0 ;  /* 0x0000000000ff7806 */ /* 0x000fe20000000000 */
[----:B------:R-:W-:-:S12]  /*4dc0*/  ENDCOLLECTIVE ;  /* 0x000000000000791b */ /* 0x000fd80003800000 */
.L_x_60:
[----:B------:R-:W-:-:S04]  /*4dd0*/  ISETP.GT.AND P2, PT, R37, R16, PT ;  /* 0x000000102500720c */ /* 0x000fc80003f44270 */
[----:B------:R-:W-:-:S04]  /*4de0*/  SEL R20, R20, RZ, !P2 ;  /* 0x000000ff14147207 */ /* 0x000fc80005000000 */
[----:B------:R-:W-:Y:S01]  /*4df0*/  IADD3 R39, PT, PT, R50, R20, R39 ;  /* 0x0000001432277210 */ /* 0x000fe20007ffe027 */
[----:B------:R-:W-:Y:S06]  /*4e00*/  BRA `(.L_x_61) ;  /* 0xffffffc800907947 */ /* 0x000fec000383ffff */
.L_x_20:
[----:B------:R-:W-:Y:S01]  /*4e10*/  BSSY B0, `(.L_x_62) ;  /* 0x0000006000007945 */ /* 0x000fe20003800000 */
[----:B------:R-:W-:Y:S01]  /*4e20*/  PLOP3.LUT P0, PT, P0, PT, PT, 0x8, 0x80 ;  /* 0x000000000080781c */ /* 0x000fe2000070e170 */
[----:B------:R-:W-:-:S12]  /*4e30*/  IMAD.MOV.U32 R19, RZ, RZ, -0x1 ;  /* 0xffffffffff137424 */ /* 0x000fd800078e00ff */
[----:B------:R-:W-:Y:S05]  /*4e40*/  WARPSYNC.COLLECTIVE R19, `(.L_x_63) ;  /* 0x0000000013087348 */ /* 0x000fea0003c00000 */
[----:B------:R-:W-:Y:S01]  /*4e50*/  VOTE.ANY P0, P0 ;  /* 0x0000000000ff7806 */ /* 0x000fe20000000100 */
[----:B------:R-:W-:-:S12]  /*4e60*/  ENDCOLLECTIVE ;  /* 0x000000000000791b */ /* 0x000fd80003800000 */
.L_x_63:
[----:B------:R-:W-:Y:S05]  /*4e70*/  BSYNC B0 ;  /* 0x0000000000007941 */ /* 0x000fea0003800000 */
.L_x_62:
[----:B------:R-:W-:Y:S05]  /*4e80*/  BRA `(.L_x_64) ;  /* 0xffffffe000a87947 */ /* 0x000fea000383ffff */
.L_x_22:
[----:B------:R-:W-:Y:S01]  /*4e90*/  BSSY B0, `(.L_x_65) ;  /* 0x0000006000007945 */ /* 0x000fe20003800000 */
[----:B------:R-:W-:Y:S01]  /*4ea0*/  PLOP3.LUT P0, PT, P0, PT, PT, 0x8, 0x80 ;  /* 0x000000000080781c */ /* 0x000fe2000070e170 */
[----:B------:R-:W-:-:S12]  /*4eb0*/  IMAD.MOV.U32 R19, RZ, RZ, -0x1 ;  /* 0xffffffffff137424 */ /* 0x000fd800078e00ff */
[----:B------:R-:W-:Y:S05]  /*4ec0*/  WARPSYNC.COLLECTIVE R19, `(.L_x_66) ;  /* 0x0000000013087348 */ /* 0x000fea0003c00000 */
[----:B------:R-:W-:Y:S01]  /*4ed0*/  VOTE.ANY P0, P0 ;  /* 0x0000000000ff7806 */ /* 0x000fe20000000100 */
[----:B------:R-:W-:-:S12]  /*4ee0*/  ENDCOLLECTIVE ;  /* 0x000000000000791b */ /* 0x000fd80003800000 */
.L_x_66:
[----:B------:R-:W-:Y:S05]  /*4ef0*/  BSYNC B0 ;  /* 0x0000000000007941 */ /* 0x000fea0003800000 */
.L_x_65:
[----:B------:R-:W-:Y:S05]  /*4f00*/  BRA `(.L_x_67) ;  /* 0xffffffe000fc7947 */ /* 0x000fea000383ffff */
.L_x_24:
[----:B------:R-:W0:Y:S01]  /*4f10*/  S2R R53, SR_GEMASK ;  /* 0x0000000000357919 */ /* 0x000e220000003c00 */
[----:B------:R-:W-:Y:S01]  /*4f20*/  BSSY B0, `(.L_x_68) ;  /* 0x0000006000007945 */ /* 0x000fe20003800000 */
[----:B------:R-:W-:Y:S01]  /*4f30*/  PLOP3.LUT P0, PT, P0, PT, PT, 0x8, 0x80 ;  /* 0x000000000080781c */ /* 0x000fe2000070e170 */
[----:B------:R-:W-:-:S12]  /*4f40*/  IMAD.MOV.U32 R19, RZ, RZ, -0x1 ;  /* 0xffffffffff137424 */ /* 0x000fd800078e00ff */
[----:B0-----:R-:W-:Y:S05]  /*4f50*/  WARPSYNC.COLLECTIVE R19, `(.L_x_69) ;  /* 0x0000000013087348 */ /* 0x001fea0003c00000 */
[----:B------:R-:W-:Y:S01]  /*4f60*/  VOTE.ANY R19, PT, P0 ;  /* 0x0000000000137806 */ /* 0x000fe200000e0100 */
[----:B0-----:R-:W-:Y:S06]  /*4f70*/  ENDCOLLECTIVE ;  /* 0x000000000000791b */ /* 0x001fec0003800000 */
.L_x_69:
[----:B------:R-:W-:Y:S05]  /*4f80*/  BSYNC B0 ;  /* 0x0000000000007941 */ /* 0x000fea0003800000 */
.L_x_68:
[----:B------:R-:W-:Y:S01]  /*4f90*/  LOP3.LUT R19, R19, 0x80000000, R53, 0xec, !PT ;  /* 0x8000000013137812 */ /* 0x000fe200078eec35 */
[----:B------:R-:W-:Y:S02]  /*4fa0*/  IMAD.MOV.U32 R18, RZ, RZ, R25 ;  /* 0x000000ffff127224 */ /* 0x000fe400078e0019 */
[----:B------:R-:W-:Y:S02]  /*4fb0*/  IMAD.MOV.U32 R17, RZ, RZ, 0x1 ;  /* 0x00000001ff117424 */ /* 0x000fe400078e00ff */
[----:B------:R-:W-:-:S05]  /*4fc0*/  VIADD R16, R19, 0xffffffff ;  /* 0xffffffff13107836 */ /* 0x000fca0000000000 */
[----:B------:R-:W-:Y:S01]  /*4fd0*/  LOP3.LUT R44, R19, R16, RZ, 0xc, !PT ;  /* 0x00000010132c7212 */ /* 0x000fe200078e0cff */
[----:B------:R-:W-:-:S05]  /*4fe0*/  IMAD.MOV.U32 R19, RZ, RZ, -0x1 ;  /* 0xffffffffff137424 */ /* 0x000fca00078e00ff */
[----:B------:R-:W0:Y:S02]  /*4ff0*/  POPC R44, R44 ;  /* 0x0000002c002c7309 */ /* 0x000e240000000000 */
[----:B0-----:R-:W-:Y:S01]  /*5000*/  IMAD.MOV.U32 R16, RZ, RZ, R44 ;  /* 0x000000ffff107224 */ /* 0x001fe200078e002c */
[----:B------:R-:W-:-:S13]  /*5010*/  ISETP.GE.AND P0, PT, R36, R44, PT ;  /* 0x0000002c2400720c */ /* 0x000fda0003f06270 */
[----:B------:R-:W-:Y:S05]  /*5020*/  WARPSYNC.COLLECTIVE R19, `(.L_x_70) ;  /* 0x0000000013087348 */ /* 0x000fea0003c00000 */
[----:B------:R0:W1:Y:S02]  /*5030*/  SHFL.DOWN P2, R20, R18, R17, R16 ;  /* 0x0800001112147389 */ /* 0x0000640000040010 */
[----:B01----:R-:W-:Y:S05]  /*5040*/  ENDCOLLECTIVE ;  /* 0x000000000000791b */ /* 0x003fea0003800000 */
.L_x_70:
[----:B------:R-:W-:Y:S01]  /*5050*/  IMAD.MOV.U32 R17, RZ, RZ, 0x2 ;  /* 0x00000002ff117424 */ /* 0x000fe200078e00ff */
[----:B------:R-:W-:-:S05]  /*5060*/  SEL R20, R20, RZ, !P0 ;  /* 0x000000ff14147207 */ /* 0x000fca0004000000 */
[----:B------:R-:W-:Y:S02]  /*5070*/  IMAD.IADD R35, R20, 0x1, R25 ;  /* 0x0000000114237824 */ /* 0x000fe400078e0219 */
[----:B------:R-:W-:Y:S02]  /*5080*/  VIADD R25, R36, 0x2 ;  /* 0x0000000224197836 */ /* 0x000fe40000000000 */
[----:B------:R-:W-:-:S03]  /*5090*/  IMAD.MOV.U32 R18, RZ, RZ, R35 ;  /* 0x000000ffff127224 */ /* 0x000fc600078e0023 */
[----:B------:R-:W-:Y:S01]  /*50a0*/  ISETP.GT.AND P0, PT, R25, R44, PT ;  /* 0x0000002c1900720c */ /* 0x000fe20003f04270 */
[----:B------:R-:W-:-:S12]  /*50b0*/  VIADD R25, R36, 0x4 ;  /* 0x0000000424197836 */ /* 0x000fd80000000000 */
[----:B------:R-:W-:Y:S05]  /*50c0*/  WARPSYNC.COLLECTIVE R19, `(.L_x_71) ;  /* 0x0000000013087348 */ /* 0x000fea0003c00000 */
[----:B------:R0:W1:Y:S02]  /*50d0*/  SHFL.DOWN P2, R20, R18, R17, R16 ;  /* 0x0800001112147389 */ /* 0x0000640000040010 */
[----:B01----:R-:W-:Y:S05]  /*50e0*/  ENDCOLLECTIVE ;  /* 0x000000000000791b */ /* 0x003fea0003800000 */
.L_x_71:
        /* <DEDUP_REMOVED lines=9> */
.L_x_72:
        /* <DEDUP_REMOVED lines=8> */
.L_x_73:
[----:B------:R-:W-:Y:S01]  /*5200*/  IMAD.MOV.U32 R17, RZ, RZ, 0x10 ;  /* 0x00000010ff117424 */ /* 0x000fe200078e00ff */
[----:B------:R-:W-:Y:S02]  /*5210*/  SEL R20, R20, RZ, !P0 ;  /* 0x000000ff14147207 */ /* 0x000fe40004000000 */
[----:B------:R-:W-:-:S03]  /*5220*/  ISETP.NE.AND P0, PT, R24, 0x65, PT ;  /* 0x000000651800780c */ /* 0x000fc60003f05270 */
[----:B------:R-:W-:Y:S02]  /*5230*/  IMAD.IADD R26, R25, 0x1, R20 ;  /* 0x00000001191a7824 */ /* 0x000fe400078e0214 */
[----:B------:R-:W-:Y:S02]  /*5240*/  VIADD R25, R36, 0x10 ;  /* 0x0000001024197836 */ /* 0x000fe40000000000 */
[----:B------:R-:W-:-:S03]  /*5250*/  IMAD.MOV.U32 R18, RZ, RZ, R26 ;  /* 0x000000ffff127224 */ /* 0x000fc600078e001a */
[----:B------:R-:W-:-:S13]  /*5260*/  ISETP.GT.AND P3, PT, R25, R44, PT ;  /* 0x0000002c1900720c */ /* 0x000fda0003f64270 */
[----:B------:R-:W-:Y:S05]  /*5270*/  WARPSYNC.COLLECTIVE R19, `(.L_x_74) ;  /* 0x0000000013087348 */ /* 0x000fea0003c00000 */
[----:B------:R0:W1:Y:S02]  /*5280*/  SHFL.DOWN P2, R20, R18, R17, R16 ;  /* 0x0800001112147389 */ /* 0x0000640000040010 */
[----:B01----:R-:W-:Y:S05]  /*5290*/  ENDCOLLECTIVE ;  /* 0x000000000000791b */ /* 0x003fea0003800000 */
.L_x_74:
[----:B------:R-:W-:Y:S05]  /*52a0*/  WARPSYNC.COLLECTIVE R19, `(.L_x_75) ;  /* 0x0000000013087348 */ /* 0x000fea0003c00000 */
[----:B------:R-:W-:Y:S01]  /*52b0*/  VOTE.ALL P0, P0 ;  /* 0x0000000000ff7806 */ /* 0x000fe20000000000 */
[----:B------:R-:W-:-:S12]  /*52c0*/  ENDCOLLECTIVE ;  /* 0x000000000000791b */ /* 0x000fd80003800000 */
.L_x_75:
[----:B------:R-:W0:Y:S01]  /*52d0*/  LDC.64 R16, c[0x0][0x390] ;  /* 0x0000e400ff107b82 */ /* 0x000e220000000a00 */
[----:B------:R-:W-:-:S05]  /*52e0*/  SEL R25, R20, RZ, !P3 ;  /* 0x000000ff14197207 */ /* 0x000fca0005800000 */
[----:B------:R-:W-:Y:S01]  /*52f0*/  IMAD.IADD R26, R26, 0x1, R25 ;  /* 0x000000011a1a7824 */ /* 0x000fe200078e0219 */
[----:B0-----:R-:W-:-:S05]  /*5300*/  IADD3 R35, P2, PT, R16, 0x100, RZ ;  /* 0x0000010010237810 */ /* 0x001fca0007f5e0ff */
[----:B------:R-:W-:Y:S01]  /*5310*/  IMAD.X R39, RZ, RZ, R17, P2 ;  /* 0x000000ffff277224 */ /* 0x000fe200010e0611 */
[----:B------:R-:W-:Y:S07]  /*5320*/  BRA `(.L_x_76) ;  /* 0xffffffe000907947 */ /* 0x000fee000383ffff */
.L_x_26:
[----:B------:R-:W-:Y:S01]  /*5330*/  BSSY B0, `(.L_x_77) ;  /* 0x0000006000007945 */ /* 0x000fe20003800000 */
[----:B------:R-:W-:Y:S01]  /*5340*/  PLOP3.LUT P0, PT, P0, PT, PT, 0x8, 0x80 ;  /* 0x000000000080781c */ /* 0x000fe2000070e170 */
[----:B------:R-:W-:-:S12]  /*5350*/  IMAD.MOV.U32 R19, RZ, RZ, -0x1 ;  /* 0xffffffffff137424 */ /* 0x000fd800078e00ff */
[----:B------:R-:W-:Y:S05]  /*5360*/  WARPSYNC.COLLECTIVE R19, `(.L_x_78) ;  /* 0x0000000013087348 */ /* 0x000fea0003c00000 */
[----:B------:R-:W-:Y:S01]  /*5370*/  VOTE.ANY P0, P0 ;  /* 0x0000000000ff7806 */ /* 0x000fe20000000100 */
[----:B------:R-:W-:-:S12]  /*5380*/  ENDCOLLECTIVE ;  /* 0x000000000000791b */ /* 0x000fd80003800000 */
.L_x_78:
[----:B------:R-:W-:Y:S05]  /*5390*/  BSYNC B0 ;  /* 0x0000000000007941 */ /* 0x000fea0003800000 */
.L_x_77:
[----:B------:R-:W-:Y:S05]  /*53a0*/  BRA `(.L_x_79) ;  /* 0xffffffe000a07947 */ /* 0x000fea000383ffff */
.L_x_28:
[----:B------:R-:W-:Y:S01]  /*53b0*/  BSSY B0, `(.L_x_80) ;  /* 0x0000006000007945 */ /* 0x000fe20003800000 */
[----:B------:R-:W-:Y:S01]  /*53c0*/  PLOP3.LUT P0, PT, P0, PT, PT, 0x8, 0x80 ;  /* 0x000000000080781c */ /* 0x000fe2000070e170 */
[----:B------:R-:W-:-:S12]  /*53d0*/  IMAD.MOV.U32 R19, RZ, RZ, -0x1 ;  /* 0xffffffffff137424 */ /* 0x000fd800078e00ff */
[----:B------:R-:W-:Y:S05]  /*53e0*/  WARPSYNC.COLLECTIVE R19, `(.L_x_81) ;  /* 0x0000000013087348 */ /* 0x000fea0003c00000 */
[----:B------:R-:W-:Y:S01]  /*53f0*/  VOTE.ANY P0, P0 ;  /* 0x0000000000ff7806 */ /* 0x000fe20000000100 */
[----:B------:R-:W-:-:S12]  /*5400*/  ENDCOLLECTIVE ;  /* 0x000000000000791b */ /* 0x000fd80003800000 */
.L_x_81:
[----:B------:R-:W-:Y:S05]  /*5410*/  BSYNC B0 ;  /* 0x0000000000007941 */ /* 0x000fea0003800000 */
.L_x_80:
[----:B------:R-:W-:Y:S05]  /*5420*/  BRA `(.L_x_82) ;  /* 0xffffffe000f47947 */ /* 0x000fea000383ffff */
.L_x_30:
[----:B------:R-:W-:Y:S01]  /*5430*/  BSSY B0, `(.L_x_83) ;  /* 0x0000006000007945 */ /* 0x000fe20003800000 */
[----:B------:R-:W-:Y:S01]  /*5440*/  PLOP3.LUT P0, PT, P0, PT, PT, 0x8, 0x80 ;  /* 0x000000000080781c */ /* 0x000fe2000070e170 */
[----:B------:R-:W-:-:S12]  /*5450*/  IMAD.MOV.U32 R19, RZ, RZ, -0x1 ;  /* 0xffffffffff137424 */ /* 0x000fd800078e00ff */
[----:B------:R-:W-:Y:S05]  /*5460*/  WARPSYNC.COLLECTIVE R19, `(.L_x_84) ;  /* 0x0000000013087348 */ /* 0x000fea0003c00000 */
[----:B------:R-:W-:Y:S01]  /*5470*/  VOTE.ANY R19, PT, P0 ;  /* 0x0000000000137806 */ /* 0x000fe200000e0100 */
[----:B------:R-:W-:Y:S06]  /*5480*/  ENDCOLLECTIVE ;  /* 0x000000000000791b */ /* 0x000fec0003800000 */
.L_x_84:
[----:B------:R-:W-:Y:S05]  /*5490*/  BSYNC B0 ;  /* 0x0000000000007941 */ /* 0x000fea0003800000 */
.L_x_83:
[----:B------:R-:W-:Y:S01]  /*54a0*/  LOP3.LUT R19, R19, 0x80000000, R53, 0xec, !PT ;  /* 0x8000000013137812 */ /* 0x000fe200078eec35 */
[----:B------:R-:W-:Y:S02]  /*54b0*/  IMAD.MOV.U32 R18, RZ, RZ, R25 ;  /* 0x000000ffff127224 */ /* 0x000fe400078e0019 */
[----:B------:R-:W-:Y:S02]  /*54c0*/  IMAD.MOV.U32 R17, RZ, RZ, 0x1 ;  /* 0x00000001ff117424 */ /* 0x000fe400078e00ff */
[----:B------:R-:W-:Y:S02]  /*54d0*/  VIADD R16, R19, 0xffffffff ;  /* 0xffffffff13107836 */ /* 0x000fe40000000000 */
[----:B------:R-:W-:-:S03]  /*54e0*/  VIADD R21, R21, 0xffffffe0 ;  /* 0xffffffe015157836 */ /* 0x000fc60000000000 */
[----:B------:R-:W-:Y:S01]  /*54f0*/  LOP3.LUT R16, R19, R16, RZ, 0xc, !PT ;  /* 0x0000001013107212 */ /* 0x000fe200078e0cff */
[----:B------:R-:W-:-:S05]  /*5500*/  IMAD.MOV.U32 R19, RZ, RZ, -0x1 ;  /* 0xffffffffff137424 */ /* 0x000fca00078e00ff */
[----:B------:R-:W0:Y:S02]  /*5510*/  POPC R16, R16 ;  /* 0x0000001000107309 */ /* 0x000e240000000000 */
[----:B0-----:R-:W-:Y:S05]  /*5520*/  WARPSYNC.COLLECTIVE R19, `(.L_x_85) ;  /* 0x0000000013087348 */ /* 0x001fea0003c00000 */
[----:B0-----:R0:W1:Y:S02]  /*5530*/  SHFL.DOWN P2, R20, R18, R17, R16 ;  /* 0x0800001112147389 */ /* 0x0010640000040010 */
[----:B01----:R-:W-:Y:S05]  /*5540*/  ENDCOLLECTIVE ;  /* 0x000000000000791b */ /* 0x003fea0003800000 */
.L_x_85:
[----:B------:R-:W-:Y:S01]  /*5550*/  ISETP.GE.AND P0, PT, R36, R16, PT ;  /* 0x000000102400720c */ /* 0x000fe20003f06270 */
[----:B------:R-:W-:-:S03]  /*5560*/  IMAD.MOV.U32 R17, RZ, RZ, 0x2 ;  /* 0x00000002ff117424 */ /* 0x000fc600078e00ff */
[----:B------:R-:W-:-:S05]  /*5570*/  SEL R20, R20, RZ, !P0 ;  /* 0x000000ff14147207 */ /* 0x000fca0004000000 */
[----:B------:R-:W-:Y:S02]  /*5580*/  IMAD.IADD R25, R20, 0x1, R25 ;  /* 0x0000000114197824 */ /* 0x000fe400078e0219 */
[----:B------:R-:W-:Y:S02]  /*5590*/  VIADD R20, R36, 0x2 ;  /* 0x0000000224147836 */ /* 0x000fe40000000000 */
[----:B------:R-:W-:-:S03]  /*55a0*/  IMAD.MOV.U32 R18, RZ, RZ, R25 ;  /* 0x000000ffff127224 */ /* 0x000fc600078e0019 */
[----:B------:R-:W-:-:S13]  /*55b0*/  ISETP.GT.AND P0, PT, R20, R16, PT ;  /* 0x000000101400720c */ /* 0x000fda0003f04270 */
[----:B------:R-:W-:Y:S05]  /*55c0*/  WARPSYNC.COLLECTIVE R19, `(.L_x_86) ;  /* 0x0000000013087348 */ /* 0x000fea0003c00000 */
[----:B------:R0:W1:Y:S02]  /*55d0*/  SHFL.DOWN P2, R20, R18, R17, R16 ;  /* 0x0800001112147389 */ /* 0x0000640000040010 */
[----:B01----:R-:W-:Y:S05]  /*55e0*/  ENDCOLLECTIVE ;  /* 0x000000000000791b */ /* 0x003fea0003800000 */
.L_x_86:
[----:B------:R-:W-:Y:S01]  /*55f0*/  IMAD.MOV.U32 R17, RZ, RZ, 0x4 ;  /* 0x00000004ff117424 */ /* 0x000fe200078e00ff */
        /* <DEDUP_REMOVED lines=8> */
.L_x_87:
        /* <DEDUP_REMOVED lines=9> */
.L_x_88:
[----:B------:R-:W-:Y:S01]  /*5710*/  IMAD.MOV.U32 R17, RZ, RZ, 0x10 ;  /* 0x00000010ff117424 */ /* 0x000fe200078e00ff */
[----:B------:R-:W-:-:S05]  /*5720*/  SEL R20, R20, RZ, !P0 ;  /* 0x000000ff14147207 */ /* 0x000fca0004000000 */
[----:B------:R-:W-:-:S04]  /*5730*/  IMAD.IADD R25, R25, 0x1, R20 ;  /* 0x0000000119197824 */ /* 0x000fc800078e0214 */
[----:B------:R-:W-:-:S07]  /*5740*/  IMAD.MOV.U32 R18, RZ, RZ, R25 ;  /* 0x000000ffff127224 */ /* 0x000fce00078e0019 */
[----:B------:R-:W-:Y:S05]  /*5750*/  WARPSYNC.COLLECTIVE R19, `(.L_x_89) ;  /* 0x0000000013087348 */ /* 0x000fea0003c00000 */
[----:B------:R0:W1:Y:S02]  /*5760*/  SHFL.DOWN P2, R20, R18, R17, R16 ;  /* 0x0800001112147389 */ /* 0x0000640000040010 */
[----:B01----:R-:W-:Y:S05]  /*5770*/  ENDCOLLECTIVE ;  /* 0x000000000000791b */ /* 0x003fea0003800000 */
.L_x_89:
[----:B------:R-:W-:-:S05]  /*5780*/  VIADD R17, R36, 0x10 ;  /* 0x0000001024117836 */ /* 0x000fca0000000000 */
[----:B------:R-:W-:-:S04]  /*5790*/  ISETP.GT.AND P0, PT, R17, R16, PT ;  /* 0x000000101100720c */ /* 0x000fc80003f04270 */
[----:B------:R-:W-:Y:S02]  /*57a0*/  SEL R20, R20, RZ, !P0 ;  /* 0x000000ff14147207 */ /* 0x000fe40004000000 */
[----:B------:R-:W-:Y:S02]  /*57b0*/  ISETP.NE.AND P0, PT, R24, 0x65, PT ;  /* 0x000000651800780c */ /* 0x000fe40003f05270 */
[----:B------:R-:W-:-:S11]  /*57c0*/  IADD3 R26, PT, PT, R25, R20, R26 ;  /* 0x00000014191a7210 */ /* 0x000fd60007ffe01a */
[----:B------:R-:W-:Y:S05]  /*57d0*/  WARPSYNC.COLLECTIVE R19, `(.L_x_90) ;  /* 0x0000000013087348 */ /* 0x000fea0003c00000 */
[----:B------:R-:W-:Y:S01]  /*57e0*/  VOTE.ALL P0, P0 ;  /* 0x0000000000ff7806 */ /* 0x000fe20000000000 */
[----:B------:R-:W-:-:S12]  /*57f0*/  ENDCOLLECTIVE ;  /* 0x000000000000791b */ /* 0x000fd80003800000 */
.L_x_90:
[----:B------:R-:W-:Y:S05]  /*5800*/  BRA `(.L_x_91) ;  /* 0xffffffe0008c7947 */ /* 0x000fea000383ffff */
.L_x_92:
[----:B------:R-:W-:-:S00]  /*5810*/  BRA `(.L_x_92) ;  /* 0xfffffffc00fc7947 */ /* 0x000fc0000383ffff */
[----:B------:R-:W-:-:S00]  /*5820*/  NOP ;  /* 0x0000000000007918 */ /* 0x000fc00000000000 */
        /* <DEDUP_REMOVED lines=13> */
.L_x_103:


//--------------------- .text._ZN3cub18CUB_300001_SM_10006detail4scan20DeviceScanInitKernelINS0_13ScanTileStateIjLb1EEEEEvT_i --------------------------
	.section	.text._ZN3cub18CUB_300001_SM_10006detail4scan20DeviceScanInitKernelINS0_13ScanTileStateIjLb1EEEEEvT_i,"ax",@progbits
	.align	128
        .global         _ZN3cub18CUB_300001_SM_10006detail4scan20DeviceScanInitKernelINS0_13ScanTileStateIjLb1EEEEEvT_i
        .type           _ZN3cub18CUB_300001_SM_10006detail4scan20DeviceScanInitKernelINS0_13ScanTileStateIjLb1EEEEEvT_i,@function
        .size           _ZN3cub18CUB_300001_SM_10006detail4scan20DeviceScanInitKernelINS0_13ScanTileStateIjLb1EEEEEvT_i,(.L_x_104 - _ZN3cub18CUB_300001_SM_10006detail4scan20DeviceScanInitKernelINS0_13ScanTileStateIjLb1EEEEEvT_i)
        .other          _ZN3cub18CUB_300001_SM_10006detail4scan20DeviceScanInitKernelINS0_13ScanTileStateIjLb1EEEEEvT_i,@"STO_CUDA_ENTRY STV_DEFAULT"
_ZN3cub18CUB_300001_SM_10006detail4scan20DeviceScanInitKernelINS0_13ScanTileStateIjLb1EEEEEvT_i:
.text._ZN3cub18CUB_300001_SM_10006detail4scan20DeviceScanInitKernelINS0_13ScanTileStateIjLb1EEEEEvT_i:
[----:B------:R-:W-:Y:S01]  /*0000*/  LDC R1, c[0x0][0x37c] ;  /* 0x0000df00ff017b82 */ /* 0x000fe20000000800 */
[----:B------:R-:W0:Y:S07]  /*0010*/  S2R R0, SR_TID.X ;  /* 0x0000000000007919 */ /* 0x000e2e0000002100 */
[----:B------:R-:W1:Y:S01]  /*0020*/  S2UR UR6, SR_CTAID.X ;  /* 0x00000000000679c3 */ /* 0x000e620000002500 */
[----:B------:R-:W2:Y:S07]  /*0030*/  LDCU UR4, c[0x0][0x388] ;  /* 0x00007100ff0477ac */ /* 0x000eae0008000800 */
[----:B------:R-:W1:Y:S01]  /*0040*/  LDC R5, c[0x0][0x360] ;  /* 0x0000d800ff057b82 */ /* 0x000e620000000800 */
[----:B0-----:R-:W-:Y:S01]  /*0050*/  ISETP.GT.U32.AND P0, PT, R0, 0x1f, PT ;  /* 0x0000001f0000780c */ /* 0x001fe20003f04070 */
[----:B-1----:R-:W-:-:S03]  /*0060*/  IMAD R5, R5, UR6, R0 ;  /* 0x0000000605057c24 */ /* 0x002fc6000f8e0200 */
[----:B------:R-:W-:Y:S02]  /*0070*/  ISETP.NE.OR P0, PT, RZ, UR6, P0 ;  /* 0x00000006ff007c0c */ /* 0x000fe40008705670 */
[----:B--2---:R-:W-:Y:S01]  /*0080*/  ISETP.GE.AND P1, PT, R5, UR4, PT ;  /* 0x0000000405007c0c */ /* 0x004fe2000bf26270 */
[----:B------:R-:W0:-:S12]  /*0090*/  LDCU.64 UR4, c[0x0][0x358] ;  /* 0x00006b00ff0477ac */ /* 0x000e180008000a00 */
[----:B------:R-:W1:Y:S01]  /*00a0*/  @!P1 LDC.64 R2, c[0x0][0x380] ;  /* 0x0000e000ff029b82 */ /* 0x000e620000000a00 */
[----:B------:R-:W-:Y:S01]  /*00b0*/  @!P1 MOV R4, 0x63 ;  /* 0x0000006300049802 */ /* 0x000fe20000000f00 */
[----:B-1----:R-:W-:-:S04]  /*00c0*/  @!P1 IMAD.WIDE R2, R5, 0x8, R2 ;  /* 0x0000000805029825 */ /* 0x002fc800078e0202 */
[----:B------:R-:W-:-:S05]  /*00d0*/  HFMA2 R5, -RZ, RZ, 0, 0 ;  /* 0x00000000ff057431 */ /* 0x000fca00000001ff */
[----:B0-----:R0:W-:Y:S01]  /*00e0*/  @!P1 STG.E.64 desc[UR4][R2.64+0x100], R4 ;  /* 0x0001000402009986 */ /* 0x0011e2000c101b04 */
[----:B------:R-:W-:Y:S05]  /*00f0*/  @P0 EXIT ;  /* 0x000000000000094d */ /* 0x000fea0003800000 */
[----:B0-----:R-:W0:Y:S02]  /*0100*/  LDC.64 R2, c[0x0][0x380] ;  /* 0x0000e000ff027b82 */ /* 0x001e240000000a00 */
[----:B0-----:R-:W-:-:S05]  /*0110*/  IMAD.WIDE.U32 R2, R0, 0x8, R2 ;  /* 0x0000000800027825 */ /* 0x001fca00078e0002 */
[----:B------:R-:W-:Y:S01]  /*0120*/  STG.E.64 desc[UR4][R2.64], RZ ;  /* 0x000000ff02007986 */ /* 0x000fe2000c101b04 */
[----:B------:R-:W-:Y:S05]  /*0130*/  EXIT ;  /* 0x000000000000794d */ /* 0x000fea0003800000 */
.L_x_93:
        /* <DEDUP_REMOVED lines=12> */
.L_x_104:


//--------------------- .text._ZN3cub18CUB_300001_SM_10006detail11EmptyKernelIvEEvv --------------------------
	.section	.text._ZN3cub18CUB_300001_SM_10006detail11EmptyKernelIvEEvv,"ax",@progbits
	.align	128
        .global         _ZN3cub18CUB_300001_SM_10006detail11EmptyKernelIvEEvv
        .type           _ZN3cub18CUB_300001_SM_10006detail11EmptyKernelIvEEvv,@function
        .size           _ZN3cub18CUB_300001_SM_10006detail11EmptyKernelIvEEvv,(.L_x_105 - _ZN3cub18CUB_300001_SM_10006detail11EmptyKernelIvEEvv)
        .other          _ZN3cub18CUB_300001_SM_10006detail11EmptyKernelIvEEvv,@"STO_CUDA_ENTRY STV_DEFAULT"
_ZN3cub18CUB_300001_SM_10006detail11EmptyKernelIvEEvv:
.text._ZN3cub18CUB_300001_SM_10006detail11EmptyKernelIvEEvv:
[----:B------:R-:W-:Y:S01]  /*0000*/  LDC R1, c[0x0][0x37c] ;  /* 0x0000df00ff017b82 */ /* 0x000fe20000000800 */
[----:B------:R-:W-:Y:S05]  /*0010*/  EXIT ;  /* 0x000000000000794d */ /* 0x000fea0003800000 */
.L_x_94:
        /* <DEDUP_REMOVED lines=14> */
.L_x_105:


//--------------------- .text._Z16gpu_glbl_shufflePjS_S_S_jjj --------------------------
	.section	.text._Z16gpu_glbl_shufflePjS_S_S_jjj,"ax",@progbits
	.align	128
        .global         _Z16gpu_glbl_shufflePjS_S_S_jjj
        .type           _Z16gpu_glbl_shufflePjS_S_S_jjj,@function
        .size           _Z16gpu_glbl_shufflePjS_S_S_jjj,(.L_x_106 - _Z16gpu_glbl_shufflePjS_S_S_jjj)
        .other          _Z16gpu_glbl_shufflePjS_S_S_jjj,@"STO_CUDA_ENTRY STV_DEFAULT"
_Z16gpu_glbl_shufflePjS_S_S_jjj:
.text._Z16gpu_glbl_shufflePjS_S_S_jjj:
[----:B------:R-:W-:Y:S01]  /*0000*/  LDC R1, c[0x0][0x37c] ;  /* 0x0000df00ff017b82 */ /* 0x000fe20000000800 */
[----:B------:R-:W0:Y:S07]  /*0010*/  S2R R9, SR_TID.X ;  /* 0x0000000000097919 */ /* 0x000e2e0000002100 */
[----:B------:R-:W0:Y:S01]  /*0020*/  S2UR UR6, SR_CTAID.X ;  /* 0x00000000000679c3 */ /* 0x000e220000002500 */
[----:B------:R-:W1:Y:S07]  /*0030*/  LDCU UR4, c[0x0][0x3a4] ;  /* 0x00007480ff0477ac */ /* 0x000e6e0008000800 */
[----:B------:R-:W0:Y:S02]  /*0040*/  LDC R0, c[0x0][0x3a8] ;  /* 0x0000ea00ff007b82 */ /* 0x000e240000000800 */
[----:B0-----:R-:W-:-:S05]  /*0050*/  IMAD R9, R0, UR6, R9 ;  /* 0x0000000600097c24 */ /* 0x001fca000f8e0209 */
[----:B-1----:R-:W-:-:S13]  /*0060*/  ISETP.GE.U32.AND P0, PT, R9, UR4, PT ;  /* 0x0000000409007c0c */ /* 0x002fda000bf06070 */
[----:B------:R-:W-:Y:S05]  /*0070*/  @P0 EXIT ;  /* 0x000000000000094d */ /* 0x000fea0003800000 */
[----:B------:R-:W0:Y:S01]  /*0080*/  LDC.64 R2, c[0x0][0x388] ;  /* 0x0000e200ff027b82 */ /* 0x000e220000000a00 */
[----:B------:R-:W1:Y:S01]  /*0090*/  LDCU.64 UR4, c[0x0][0x358] ;  /* 0x00006b00ff0477ac */ /* 0x000e620008000a00 */
[----:B------:R-:W2:Y:S06]  /*00a0*/  LDCU UR7, c[0x0][0x3a0] ;  /* 0x00007400ff0777ac */ /* 0x000eac0008000800 */
[----:B------:R-:W3:Y:S08]  /*00b0*/  LDC R13, c[0x0][0x370] ;  /* 0x0000dc00ff0d7b82 */ /* 0x000ef00000000800 */
[----:B------:R-:W4:Y:S01]  /*00c0*/  LDC.64 R4, c[0x0][0x398] ;  /* 0x0000e600ff047b82 */ /* 0x000f220000000a00 */
[----:B0-----:R-:W-:-:S07]  /*00d0*/  IMAD.WIDE.U32 R2, R9, 0x4, R2 ;  /* 0x0000000409027825 */ /* 0x001fce00078e0002 */
[----:B------:R-:W0:Y:S01]  /*00e0*/  LDC.64 R6, c[0x0][0x390] ;  /* 0x0000e400ff067b82 */ /* 0x000e220000000a00 */
[----:B-1----:R1:W2:Y:S07]  /*00f0*/  LDG.E R11, desc[UR4][R2.64] ;  /* 0x00000004020b7981 */ /* 0x0022ae000c1e1900 */
[----:B-1----:R-:W1:Y:S01]  /*0100*/  LDC.64 R2, c[0x0][0x380] ;  /* 0x0000e000ff027b82 */ /* 0x002e620000000a00 */
[----:B----4-:R-:W-:-:S06]  /*0110*/  IMAD.WIDE.U32 R4, R9, 0x4, R4 ;  /* 0x0000000409047825 */ /* 0x010fcc00078e0004 */
[----:B------:R-:W4:Y:S01]  /*0120*/  LDG.E R4, desc[UR4][R4.64] ;  /* 0x0000000404047981 */ /* 0x000f22000c1e1900 */
[----:B--2---:R-:W-:-:S04]  /*0130*/  SHF.R.U32.HI R0, RZ, UR7, R11 ;  /* 0x00000007ff007c19 */ /* 0x004fc8000801160b */
[----:B------:R-:W-:-:S05]  /*0140*/  LOP3.LUT R0, R0, 0xf, RZ, 0xc0, !PT ;  /* 0x0000000f00007812 */ /* 0x000fca00078ec0ff */
[----:B---3--:R-:W-:-:S04]  /*0150*/  IMAD R13, R0, R13, UR6 ;  /* 0x00000006000d7e24 */ /* 0x008fc8000f8e020d */
[----:B0-----:R-:W-:-:S06]  /*0160*/  IMAD.WIDE.U32 R6, R13, 0x4, R6 ;  /* 0x000000040d067825 */ /* 0x001fcc00078e0006 */
[----:B------:R-:W4:Y:S01]  /*0170*/  LDG.E R7, desc[UR4][R6.64] ;  /* 0x0000000406077981 */ /* 0x000f22000c1e1900 */
[----:B------:R-:W-:Y:S01]  /*0180*/  BAR.SYNC.DEFER_BLOCKING 0x0 ;  /* 0x0000000000007b1d */ /* 0x000fe20000010000 */
[----:B----4-:R-:W-:-:S05]  /*0190*/  IADD3 R9, PT, PT, R4, R7, RZ ;  /* 0x0000000704097210 */ /* 0x010fca0007ffe0ff */
[----:B-1----:R-:W-:-:S05]  /*01a0*/  IMAD.WIDE.U32 R2, R9, 0x4, R2 ;  /* 0x0000000409027825 */ /* 0x002fca00078e0002 */
[----:B------:R-:W-:Y:S01]  /*01b0*/  STG.E desc[UR4][R2.64], R11 ;  /* 0x0000000b02007986 */ /* 0x000fe2000c101904 */
[----:B------:R-:W-:Y:S05]  /*01c0*/  EXIT ;  /* 0x000000000000794d */ /* 0x000fea0003800000 */
.L_x_95:
        /* <DEDUP_REMOVED lines=11> */
.L_x_106:


//--------------------- .text._Z20gpu_radix_sort_localPjS_S_jS_jj --------------------------
	.section	.text._Z20gpu_radix_sort_localPjS_S_jS_jj,"ax",@progbits
	.align	128
        .global         _Z20gpu_radix_sort_localPjS_S_jS_jj
        .type           _Z20gpu_radix_sort_localPjS_S_jS_jj,@function
        .size           _Z20gpu_radix_sort_localPjS_S_jS_jj,(.L_x_107 - _Z20gpu_radix_sort_localPjS_S_jS_jj)
        .other          _Z20gpu_radix_sort_localPjS_S_jS_jj,@"STO_CUDA_ENTRY STV_DEFAULT"
_Z20gpu_radix_sort_localPjS_S_jS_jj:
.text._Z20gpu_radix_sort_localPjS_S_jS_jj:
[----:B------:R-:W-:Y:S01]  /*0000*/  LDC R1, c[0x0][0x37c] ;  /* 0x0000df00ff017b82 */ /* 0x000fe20000000800 */
[----:B------:R-:W0:Y:S01]  /*0010*/  S2R R4, SR_TID.X ;  /* 0x0000000000047919 */ /* 0x000e220000002100 */
[----:B------:R-:W1:Y:S01]  /*0020*/  LDCU UR4, c[0x0][0x3a8] ;  /* 0x00007500ff0477ac */ /* 0x000e620008000800 */
[----:B------:R-:W0:Y:S01]  /*0030*/  S2R R5, SR_CTAID.X ;  /* 0x0000000000057919 */ /* 0x000e220000002500 */
[----:B------:R-:W2:Y:S01]  /*0040*/  LDCU.64 UR10, c[0x0][0x358] ;  /* 0x00006b00ff0a77ac */ /* 0x000ea20008000a00 */
[----:B------:R-:W3:Y:S01]  /*0050*/  LDCU UR6, c[0x0][0x3ac] ;  /* 0x00007580ff0677ac */ /* 0x000ee20008000800 */
[----:B0-----:R-:W-:-:S05]  /*0060*/  IMAD R0, R5, 0x100, R4 ;  /* 0x0000010005007824 */ /* 0x001fca00078e0204 */
[----:B-1----:R-:W-:-:S13]  /*0070*/  ISETP.GE.U32.AND P0, PT, R0, UR4, PT ;  /* 0x0000000400007c0c */ /* 0x002fda000bf06070 */
[----:B------:R-:W0:Y:S02]  /*0080*/  @!P0 LDC.64 R2, c[0x0][0x3a0] ;  /* 0x0000e800ff028b82 */ /* 0x000e240000000a00 */
[----:B0-----:R-:W-:-:S05]  /*0090*/  @!P0 IMAD.WIDE.U32 R2, R0, 0x4, R2 ;  /* 0x0000000400028825 */ /* 0x001fca00078e0002 */
[----:B--2---:R0:W2:Y:S01]  /*00a0*/  @!P0 LDG.E R7, desc[UR10][R2.64] ;  /* 0x0000000a02078981 */ /* 0x0040a2000c1e1900 */
[----:B------:R-:W1:Y:S01]  /*00b0*/  S2UR UR5, SR_CgaCtaId ;  /* 0x00000000000579c3 */ /* 0x000e620000008800 */
[----:B---3--:R-:W-:Y:S01]  /*00c0*/  I2FP.F32.U32 R6, UR6 ;  /* 0x0000000600067c45 */ /* 0x008fe20008201000 */
[----:B------:R-:W-:Y:S01]  /*00d0*/  IMAD.MOV.U32 R11, RZ, RZ, 0x3dc6b27f ;  /* 0x3dc6b27fff0b7424 */ /* 0x000fe200078e00ff */
[----:B------:R-:W-:Y:S01]  /*00e0*/  UMOV UR4, 0x400 ;  /* 0x0000040000047882 */ /* 0x000fe20000000000 */
[----:B------:R-:W-:Y:S01]  /*00f0*/  ISETP.NE.AND P1, PT, RZ, UR6, PT ;  /* 0x00000006ff007c0c */ /* 0x000fe2000bf25270 */
[----:B------:R-:W3:Y:S01]  /*0100*/  LDCU UR9, c[0x0][0x370] ;  /* 0x00006e00ff0977ac */ /* 0x000ee20008000800 */
[----:B------:R-:W-:-:S05]  /*0110*/  VIADD R8, R6, 0xc0cafb0d ;  /* 0xc0cafb0d06087836 */ /* 0x000fca0000000000 */
[----:B------:R-:W-:-:S05]  /*0120*/  LOP3.LUT R9, R8, 0xff800000, RZ, 0xc0, !PT ;  /* 0xff80000008097812 */ /* 0x000fca00078ec0ff */
[----:B------:R-:W-:Y:S01]  /*0130*/  IMAD.IADD R8, R6, 0x1, -R9 ;  /* 0x0000000106087824 */ /* 0x000fe200078e0a09 */
[----:B------:R-:W-:-:S03]  /*0140*/  I2FP.F32.S32 R9, R9 ;  /* 0x0000000900097245 */ /* 0x000fc60000201400 */
[----:B------:R-:W-:Y:S01]  /*0150*/  FADD R10, R8, -1 ;  /* 0xbf800000080a7421 */ /* 0x000fe20000000000 */
[----:B------:R-:W-:Y:S01]  /*0160*/  FSEL R8, RZ, -23, P1 ;  /* 0xc1b80000ff087808 */ /* 0x000fe20000800000 */
[----:B-1----:R-:W-:Y:S02]  /*0170*/  ULEA UR4, UR5, UR4, 0x18 ;  /* 0x0000000405047291 */ /* 0x002fe4000f8ec0ff */
[C---:B------:R-:W-:Y:S02]  /*0180*/  FFMA R11, R10.reuse, R11, -0.16845393180847167969 ;  /* 0xbe2c7f300a0b7423 */ /* 0x040fe4000000000b */
[----:B------:R-:W-:Y:S01]  /*0190*/  FFMA R8, R9, 1.1920928955078125e-07, R8 ;  /* 0x3400000009087823 */ /* 0x000fe20000000008 */
[----:B------:R-:W1:Y:S01]  /*01a0*/  LDCU UR5, c[0x0][0x398] ;  /* 0x00007300ff0577ac */ /* 0x000e620008000800 */
[----:B------:R-:W-:Y:S01]  /*01b0*/  FFMA R11, R10, R11, 0.1716887056827545166 ;  /* 0x3e2fcf2a0a0b7423 */ /* 0x000fe2000000000b */
[----:B0-----:R-:W-:Y:S01]  /*01c0*/  LEA R2, R4, UR4, 0x2 ;  /* 0x0000000404027c11 */ /* 0x001fe2000f8e10ff */
[----:B------:R-:W-:-:S02]  /*01d0*/  ULEA UR7, UR6, UR4, 0x2 ;  /* 0x0000000406077291 */ /* 0x000fc4000f8e10ff */
[C---:B------:R-:W-:Y:S02]  /*01e0*/  FFMA R11, R10.reuse, R11, -0.17900948226451873779 ;  /* 0xbe374e430a0b7423 */ /* 0x040fe4000000000b */
[----:B------:R-:W-:Y:S02]  /*01f0*/  ULEA UR8, UR6, UR7, 0x2 ;  /* 0x0000000706087291 */ /* 0x000fe4000f8e10ff */
[----:B------:R-:W-:Y:S01]  /*0200*/  FFMA R11, R10, R11, 0.20512372255325317383 ;  /* 0x3e520bf40a0b7423 */ /* 0x000fe2000000000b */
[----:B------:R-:W-:-:S03]  /*0210*/  LEA R9, R4, UR7, 0x2 ;  /* 0x0000000704097c11 */ /* 0x000fc6000f8e10ff */
[----:B------:R-:W-:-:S04]  /*0220*/  FFMA R11, R10, R11, -0.24046532809734344482 ;  /* 0xbe763c8b0a0b7423 */ /* 0x000fc8000000000b */
[----:B------:R-:W-:-:S04]  /*0230*/  FFMA R11, R10, R11, 0.28857114911079406738 ;  /* 0x3e93bf990a0b7423 */ /* 0x000fc8000000000b */
[----:B------:R-:W-:-:S04]  /*0240*/  FFMA R11, R10, R11, -0.36067417263984680176 ;  /* 0xbeb8aa490a0b7423 */ /* 0x000fc8000000000b */
[----:B------:R-:W-:-:S04]  /*0250*/  FFMA R11, R10, R11, 0.48089820146560668945 ;  /* 0x3ef6384a0a0b7423 */ /* 0x000fc8000000000b */
[----:B------:R-:W-:-:S04]  /*0260*/  FFMA R11, R10, R11, -0.72134751081466674805 ;  /* 0xbf38aa3b0a0b7423 */ /* 0x000fc8000000000b */
[----:B------:R-:W-:-:S04]  /*0270*/  FMUL R11, R10, R11 ;  /* 0x0000000b0a0b7220 */ /* 0x000fc80000400000 */
[----:B------:R-:W-:-:S04]  /*0280*/  FMUL R11, R10, R11 ;  /* 0x0000000b0a0b7220 */ /* 0x000fc80000400000 */
[----:B------:R-:W-:Y:S01]  /*0290*/  FFMA R11, R10, 1.4426950216293334961, R11 ;  /* 0x3fb8aa3b0a0b7823 */ /* 0x000fe2000000000b */
[----:B------:R-:W-:-:S03]  /*02a0*/  HFMA2 R10, -RZ, RZ, 0, 0 ;  /* 0x00000000ff0a7431 */ /* 0x000fc600000001ff */
[----:B------:R-:W-:Y:S01]  /*02b0*/  FADD R8, R8, R11 ;  /* 0x0000000b08087221 */ /* 0x000fe20000000000 */
[----:B--2---:R0:W-:Y:S04]  /*02c0*/  @!P0 STS [R2], R7 ;  /* 0x0000000702008388 */ /* 0x0041e80000000800 */
[----:B------:R-:W-:Y:S01]  /*02d0*/  @P0 STS [R2], RZ ;  /* 0x000000ff02000388 */ /* 0x000fe20000000800 */
[----:B------:R-:W-:Y:S01]  /*02e0*/  BAR.SYNC.DEFER_BLOCKING 0x0 ;  /* 0x0000000000007b1d */ /* 0x000fe20000010000 */
[----:B------:R-:W-:Y:S01]  /*02f0*/  ISETP.GT.U32.AND P0, PT, R6, 0x7f7fffff, PT ;  /* 0x7f7fffff0600780c */ /* 0x000fe20003f04070 */
[----:B0-----:R-:W-:-:S12]  /*0300*/  IMAD.MOV.U32 R7, RZ, RZ, 0x7f800000 ;  /* 0x7f800000ff077424 */ /* 0x001fd800078e00ff */
[----:B------:R-:W-:Y:S01]  /*0310*/  @P0 FFMA R8, R6, R7, +INF ;  /* 0x7f80000006080423 */ /* 0x000fe20000000007 */
[----:B------:R-:W-:-:S04]  /*0320*/  LEA R6, R4, UR8, 0x2 ;  /* 0x0000000804067c11 */ /* 0x000fc8000f8e10ff */
[----:B------:R-:W-:Y:S01]  /*0330*/  FSEL R11, R8, -INF , P1 ;  /* 0xff800000080b7808 */ /* 0x000fe20000800000 */
[----:B------:R-:W1:Y:S05]  /*0340*/  LDS R3, [R2] ;  /* 0x0000000002037984 */ /* 0x000e6a0000000800 */
[----:B------:R-:W0:Y:S02]  /*0350*/  F2I.U32.TRUNC.NTZ R11, R11 ;  /* 0x0000000b000b7305 */ /* 0x000e24000020f000 */
[C---:B0-----:R-:W-:Y:S02]  /*0360*/  LOP3.LUT R8, R11.reuse, 0xfffffffc, RZ, 0xc0, !PT ;  /* 0xfffffffc0b087812 */ /* 0x041fe400078ec0ff */
[----:B------:R-:W-:-:S03]  /*0370*/  LOP3.LUT R19, R11, 0x3, RZ, 0xc0, !PT ;  /* 0x000000030b137812 */ /* 0x000fc600078ec0ff */
[----:B------:R-:W-:Y:S01]  /*0380*/  IMAD.MOV R12, RZ, RZ, -R8 ;  /* 0x000000ffff0c7224 */ /* 0x000fe200078e0a08 */
[----:B-1----:R-:W-:Y:S01]  /*0390*/  SHF.R.U32.HI R7, RZ, UR5, R3 ;  /* 0x00000005ff077c19 */ /* 0x002fe20008011603 */
[----:B------:R-:W-:-:S03]  /*03a0*/  ULEA UR5, UR6, UR8, 0x2 ;  /* 0x0000000806057291 */ /* 0x000fc6000f8e10ff */
[----:B---3--:R-:W-:-:S09]  /*03b0*/  LOP3.LUT R7, R7, 0xf, RZ, 0xc0, !PT ;  /* 0x0000000f07077812 */ /* 0x008fd200078ec0ff */
.L_x_99:
[----:B0-----:R-:W0:Y:S01]  /*03c0*/  LDCU UR6, c[0x0][0x3a8] ;  /* 0x00007500ff0677ac */ /* 0x001e220008000800 */
[----:B------:R-:W-:Y:S01]  /*03d0*/  ISETP.NE.AND P0, PT, R4, RZ, PT ;  /* 0x000000ff0400720c */ /* 0x000fe20003f05270 */
[----:B------:R1:W-:Y:S01]  /*03e0*/  STS [R9], RZ ;  /* 0x000000ff09007388 */ /* 0x0003e20000000800 */
[----:B------:R-:W-:-:S11]  /*03f0*/  ISETP.NE.AND P3, PT, R11, RZ, PT ;  /* 0x000000ff0b00720c */ /* 0x000fd60003f65270 */
[----:B------:R-:W-:Y:S01]  /*0400*/  @!P0 STS [UR8], RZ ;  /* 0x000000ffff008988 */ /* 0x000fe20008000808 */
[----:B------:R-:W-:Y:S01]  /*0410*/  BAR.SYNC.DEFER_BLOCKING 0x0 ;  /* 0x0000000000007b1d */ /* 0x000fe20000010000 */
[----:B0-----:R-:W-:Y:S02]  /*0420*/  ISETP.GE.U32.AND P2, PT, R0, UR6, PT ;  /* 0x0000000600007c0c */ /* 0x001fe4000bf46070 */
[----:B------:R-:W-:-:S11]  /*0430*/  PLOP3.LUT P0, PT, PT, PT, PT, 0x8, 0x80 ;  /* 0x000000000080781c */ /* 0x000fd60003f0e170 */
[----:B------:R-:W-:-:S04]  /*0440*/  @!P2 ISETP.NE.AND P1, PT, R7, R10, PT ;  /* 0x0000000a0700a20c */ /* 0x000fc80003f25270 */
[----:B------:R-:W-:Y:S02]  /*0450*/  @!P2 SEL R14, RZ, 0x1, P1 ;  /* 0x00000001ff0ea807 */ /* 0x000fe40000800000 */
[----:B------:R-:W-:-:S03]  /*0460*/  @!P2 PLOP3.LUT P0, PT, P1, PT, PT, 0x8, 0x80 ;  /* 0x000000000080a81c */ /* 0x000fc60000f0e170 */
[----:B------:R1:W-:Y:S01]  /*0470*/  @!P2 STS [R9], R14 ;  /* 0x0000000e0900a388 */ /* 0x0003e20000000800 */
[----:B------:R-:W-:Y:S06]  /*0480*/  BAR.SYNC.DEFER_BLOCKING 0x0 ;  /* 0x0000000000007b1d */ /* 0x000fec0000010000 */
[----:B------:R-:W-:Y:S05]  /*0490*/  @!P3 BRA `(.L_x_96) ;  /* 0x000000040094b947 */ /* 0x000fea0003800000 */
[----:B------:R-:W-:Y:S01]  /*04a0*/  ISETP.GE.U32.AND P1, PT, R11, 0x4, PT ;  /* 0x000000040b00780c */ /* 0x000fe20003f26070 */
[----:B------:R-:W-:-:S12]  /*04b0*/  IMAD.MOV.U32 R13, RZ, RZ, RZ ;  /* 0x000000ffff0d7224 */ /* 0x000fd800078e00ff */
[----:B------:R-:W-:Y:S05]  /*04c0*/  @!P1 BRA `(.L_x_97) ;  /* 0x0000000000e49947 */ /* 0x000fea0003800000 */
[----:B------:R-:W-:Y:S02]  /*04d0*/  IMAD.MOV.U32 R13, RZ, RZ, 0x1 ;  /* 0x00000001ff0d7424 */ /* 0x000fe400078e00ff */
[----:B-1----:R-:W-:-:S07]  /*04e0*/  IMAD.MOV.U32 R14, RZ, RZ, R12 ;  /* 0x000000ffff0e7224 */ /* 0x002fce00078e000c */
.L_x_98:
[----:B------:R-:W-:Y:S02]  /*04f0*/  IADD3 R15, PT, PT, R13, -0x1, RZ ;  /* 0xffffffff0d0f7810 */ /* 0x000fe40007ffe0ff */
[--C-:B------:R-:W-:Y:S02]  /*0500*/  SHF.R.U32.HI R18, RZ, R13, R4.reuse ;  /* 0x0000000dff127219 */ /* 0x100fe40000011604 */
[----:B------:R-:W-:Y:S02]  /*0510*/  SHF.R.U32.HI R16, RZ, R15, R4 ;  /* 0x0000000fff107219 */ /* 0x000fe40000011604 */
[----:B------:R-:W-:Y:S02]  /*0520*/  ISETP.NE.AND P2, PT, R18, RZ, PT ;  /* 0x000000ff1200720c */ /* 0x000fe40003f45270 */
[----:B------:R-:W-:Y:S02]  /*0530*/  ISETP.NE.AND P1, PT, R16, RZ, PT ;  /* 0x000000ff1000720c */ /* 0x000fe40003f25270 */
[----:B------:R-:W-:-:S09]  /*0540*/  IADD3 R14, PT, PT, R14, 0x4, RZ ;  /* 0x000000040e0e7810 */ /* 0x000fd20007ffe0ff */
[----:B------:R-:W-:Y:S02]  /*0550*/  @P2 IMAD.MOV.U32 R18, RZ, RZ, -0x8 ;  /* 0xfffffff8ff122424 */ /* 0x000fe400078e00ff */
[----:B------:R-:W-:-:S03]  /*0560*/  @P1 IMAD.MOV.U32 R16, RZ, RZ, -0x4 ;  /* 0xfffffffcff101424 */ /* 0x000fc600078e00ff */
[-C--:B------:R-:W-:Y:S02]  /*0570*/  @P2 SHF.L.U32 R18, R18, R15.reuse, RZ ;  /* 0x0000000f12122219 */ /* 0x080fe400000006ff */
[----:B------:R-:W-:Y:S02]  /*0580*/  @P1 SHF.L.U32 R16, R16, R15, RZ ;  /* 0x0000000f10101219 */ /* 0x000fe400000006ff */
[----:B------:R-:W-:-:S03]  /*0590*/  @P2 IADD3 R18, PT, PT, R9, R18, RZ ;  /* 0x0000001209122210 */ /* 0x000fc60007ffe0ff */
[----:B------:R-:W-:Y:S02]  /*05a0*/  @P1 IMAD.IADD R17, R9, 0x1, R16 ;  /* 0x0000000109111824 */ /* 0x000fe400078e0210 */
[----:B------:R-:W-:Y:S04]  /*05b0*/  LDS R16, [R9] ;  /* 0x0000000009107984 */ /* 0x000fe80000000800 */
[----:B0-----:R-:W0:Y:S02]  /*05c0*/  @P1 LDS R17, [R17] ;  /* 0x0000000011111984 */ /* 0x001e240000000800 */
[----:B0-----:R-:W-:Y:S01]  /*05d0*/  @P1 IMAD.IADD R16, R16, 0x1, R17 ;  /* 0x0000000110101824 */ /* 0x001fe200078e0211 */
[----:B------:R-:W-:Y:S06]  /*05e0*/  BAR.SYNC.DEFER_BLOCKING 0x0 ;  /* 0x0000000000007b1d */ /* 0x000fec0000010000 */
[----:B------:R-:W-:Y:S02]  /*05f0*/  STS [R9], R16 ;  /* 0x0000001009007388 */ /* 0x000fe40000000800 */
[----:B------:R-:W-:Y:S06]  /*0600*/  BAR.SYNC.DEFER_BLOCKING 0x0 ;  /* 0x0000000000007b1d */ /* 0x000fec0000010000 */
[----:B------:R-:W-:Y:S04]  /*0610*/  @P2 LDS R18, [R18] ;  /* 0x0000000012122984 */ /* 0x000fe80000000800 */
[----:B------:R-:W0:Y:S02]  /*0620*/  @P2 LDS R17, [R9] ;  /* 0x0000000009112984 */ /* 0x000e240000000800 */
[----:B0-----:R-:W-:-:S02]  /*0630*/  @P2 IMAD.IADD R20, R17, 0x1, R18 ;  /* 0x0000000111142824 */ /* 0x001fc400078e0212 */
[----:B------:R-:W-:-:S04]  /*0640*/  VIADD R17, R13, 0x1 ;  /* 0x000000010d117836 */ /* 0x000fc80000000000 */
[----:B------:R-:W0:Y:S01]  /*0650*/  @!P2 LDS R20, [R9] ;  /* 0x000000000914a984 */ /* 0x000e220000000800 */
[----:B------:R-:W-:Y:S01]  /*0660*/  SHF.R.U32.HI R17, RZ, R17, R4 ;  /* 0x00000011ff117219 */ /* 0x000fe20000011604 */
[----:B------:R-:W-:Y:S03]  /*0670*/  BAR.SYNC.DEFER_BLOCKING 0x0 ;  /* 0x0000000000007b1d */ /* 0x000fe60000010000 */
[----:B------:R-:W-:-:S13]  /*0680*/  ISETP.NE.AND P1, PT, R17, RZ, PT ;  /* 0x000000ff1100720c */ /* 0x000fda0003f25270 */
[----:B------:R-:W-:-:S05]  /*0690*/  @P1 IMAD.MOV.U32 R22, RZ, RZ, -0x10 ;  /* 0xfffffff0ff161424 */ /* 0x000fca00078e00ff */
[----:B------:R-:W-:-:S05]  /*06a0*/  @P1 SHF.L.U32 R22, R22, R15, RZ ;  /* 0x0000000f16161219 */ /* 0x000fca00000006ff */
[----:B------:R-:W-:Y:S01]  /*06b0*/  @P1 IMAD.IADD R22, R9, 0x1, R22 ;  /* 0x0000000109161824 */ /* 0x000fe200078e0216 */
[----:B0-----:R-:W-:Y:S01]  /*06c0*/  STS [R9], R20 ;  /* 0x0000001409007388 */ /* 0x001fe20000000800 */
[----:B------:R-:W-:Y:S06]  /*06d0*/  BAR.SYNC.DEFER_BLOCKING 0x0 ;  /* 0x0000000000007b1d */ /* 0x000fec0000010000 */
[----:B------:R-:W-:Y:S04]  /*06e0*/  @P1 LDS R17, [R22] ;  /* 0x0000000016111984 */ /* 0x000fe80000000800 */
[----:B------:R-:W0:Y:S02]  /*06f0*/  @P1 LDS R16, [R9] ;  /* 0x0000000009101984 */ /* 0x000e240000000800 */
[----:B0-----:R-:W-:Y:S01]  /*0700*/  @P1 IADD3 R16, PT, PT, R16, R17, RZ ;  /* 0x0000001110101210 */ /* 0x001fe20007ffe0ff */
[----:B------:R-:W-:-:S02]  /*0710*/  VIADD R17, R13, 0x2 ;  /* 0x000000020d117836 */ /* 0x000fc40000000000 */
[----:B------:R-:W-:-:S03]  /*0720*/  VIADD R13, R13, 0x4 ;  /* 0x000000040d0d7836 */ /* 0x000fc60000000000 */
        /* <DEDUP_REMOVED lines=11> */
[----:B0-----:R-:W-:-:S06]  /*07e0*/  @P1 IMAD.IADD R20, R15, 0x1, R18 ;  /* 0x000000010f141824 */ /* 0x001fcc00078e0212 */
[----:B------:R-:W0:Y:S01]  /*07f0*/  @!P1 LDS R20, [R9] ;  /* 0x0000000009149984 */ /* 0x000e220000000800 */
[----:B------:R-:W-:Y:S01]  /*0800*/  BAR.SYNC.DEFER_BLOCKING 0x0 ;  /* 0x0000000000007b1d */ /* 0x000fe20000010000 */
[----:B------:R-:W-:-:S05]  /*0810*/  ISETP.NE.AND P1, PT, R14, RZ, PT ;  /* 0x000000ff0e00720c */ /* 0x000fca0003f25270 */
[----:B0-----:R0:W-:Y:S02]  /*0820*/  STS [R9], R20 ;  /* 0x0000001409007388 */ /* 0x0011e40000000800 */
[----:B------:R-:W-:Y:S06]  /*0830*/  BAR.SYNC.DEFER_BLOCKING 0x0 ;  /* 0x0000000000007b1d */ /* 0x000fec0000010000 */
[----:B------:R-:W-:Y:S05]  /*0840*/  @P1 BRA `(.L_x_98) ;  /* 0xfffffffc00281947 */ /* 0x000fea000383ffff */
[----:B------:R-:W-:-:S07]  /*0850*/  IMAD.MOV.U32 R13, RZ, RZ, R8 ;  /* 0x000000ffff0d7224 */ /* 0x000fce00078e0008 */
.L_x_97:
[----:B------:R-:W-:-:S13]  /*0860*/  ISETP.NE.AND P1, PT, R19, RZ, PT ;  /* 0x000000ff1300720c */ /* 0x000fda0003f25270 */
[----:B------:R-:W-:Y:S05]  /*0870*/  @!P1 BRA `(.L_x_96) ;  /* 0x00000000009c9947 */ /* 0x000fea0003800000 */
[----:B-1----:R-:W-:Y:S01]  /*0880*/  SHF.R.U32.HI R14, RZ, R13, R4 ;  /* 0x0000000dff0e7219 */ /* 0x002fe20000011604 */
[----:B------:R-:W-:Y:S03]  /*0890*/  LDS R15, [R9] ;  /* 0x00000000090f7984 */ /* 0x000fe60000000800 */
[----:B------:R-:W-:-:S13]  /*08a0*/  ISETP.NE.AND P1, PT, R14, RZ, PT ;  /* 0x000000ff0e00720c */ /* 0x000fda0003f25270 */
[----:B------:R-:W-:-:S05]  /*08b0*/  @P1 IMAD.MOV.U32 R14, RZ, RZ, -0x4 ;  /* 0xfffffffcff0e1424 */ /* 0x000fca00078e00ff */
[----:B------:R-:W-:-:S05]  /*08c0*/  @P1 SHF.L.U32 R14, R14, R13, RZ ;  /* 0x0000000d0e0e1219 */ /* 0x000fca00000006ff */
[----:B------:R-:W-:-:S06]  /*08d0*/  @P1 IMAD.IADD R14, R9, 0x1, R14 ;  /* 0x00000001090e1824 */ /* 0x000fcc00078e020e */
[----:B------:R-:W1:Y:S02]  /*08e0*/  @P1 LDS R14, [R14] ;  /* 0x000000000e0e1984 */ /* 0x000e640000000800 */
[----:B-1----:R-:W-:Y:S01]  /*08f0*/  @P1 IADD3 R15, PT, PT, R15, R14, RZ ;  /* 0x0000000e0f0f1210 */ /* 0x002fe20007ffe0ff */
[----:B------:R-:W-:Y:S01]  /*0900*/  BAR.SYNC.DEFER_BLOCKING 0x0 ;  /* 0x0000000000007b1d */ /* 0x000fe20000010000 */
[----:B------:R-:W-:-:S05]  /*0910*/  ISETP.NE.AND P1, PT, R19, 0x1, PT ;  /* 0x000000011300780c */ /* 0x000fca0003f25270 */
[----:B------:R2:W-:Y:S02]  /*0920*/  STS [R9], R15 ;  /* 0x0000000f09007388 */ /* 0x0005e40000000800 */
[----:B------:R-:W-:Y:S06]  /*0930*/  BAR.SYNC.DEFER_BLOCKING 0x0 ;  /* 0x0000000000007b1d */ /* 0x000fec0000010000 */
[----:B--2---:R-:W-:Y:S05]  /*0940*/  @!P1 BRA `(.L_x_96) ;  /* 0x0000000000689947 */ /* 0x004fea0003800000 */
[----:B------:R-:W-:-:S05]  /*0950*/  VIADD R15, R13, 0x1 ;  /* 0x000000010d0f7836 */ /* 0x000fca0000000000 */
[----:B------:R-:W-:-:S04]  /*0960*/  SHF.R.U32.HI R15, RZ, R15, R4 ;  /* 0x0000000fff0f7219 */ /* 0x000fc80000011604 */
[----:B------:R-:W-:Y:S02]  /*0970*/  ISETP.NE.AND P1, PT, R15, RZ, PT ;  /* 0x000000ff0f00720c */ /* 0x000fe40003f25270 */
[----:B------:R-:W-:Y:S11]  /*0980*/  LDS R15, [R9] ;  /* 0x00000000090f7984 */ /* 0x000ff60000000800 */
[----:B------:R-:W-:-:S05]  /*0990*/  @P1 IMAD.MOV.U32 R14, RZ, RZ, -0x8 ;  /* 0xfffffff8ff0e1424 */ /* 0x000fca00078e00ff */
[----:B------:R-:W-:-:S05]  /*09a0*/  @P1 SHF.L.U32 R14, R14, R13, RZ ;  /* 0x0000000d0e0e1219 */ /* 0x000fca00000006ff */
[----:B------:R-:W-:-:S06]  /*09b0*/  @P1 IMAD.IADD R14, R9, 0x1, R14 ;  /* 0x00000001090e1824 */ /* 0x000fcc00078e020e */
[----:B------:R-:W1:Y:S02]  /*09c0*/  @P1 LDS R14, [R14] ;  /* 0x000000000e0e1984 */ /* 0x000e640000000800 */
[----:B-1----:R-:W-:Y:S01]  /*09d0*/  @P1 IMAD.IADD R15, R15, 0x1, R14 ;  /* 0x000000010f0f1824 */ /* 0x002fe200078e020e */
[----:B------:R-:W-:Y:S01]  /*09e0*/  BAR.SYNC.DEFER_BLOCKING 0x0 ;  /* 0x0000000000007b1d */ /* 0x000fe20000010000 */
[----:B------:R-:W-:-:S05]  /*09f0*/  ISETP.NE.AND P1, PT, R19, 0x2, PT ;  /* 0x000000021300780c */ /* 0x000fca0003f25270 */
[----:B------:R2:W-:Y:S02]  /*0a00*/  STS [R9], R15 ;  /* 0x0000000f09007388 */ /* 0x0005e40000000800 */
[----:B------:R-:W-:Y:S06]  /*0a10*/  BAR.SYNC.DEFER_BLOCKING 0x0 ;  /* 0x0000000000007b1d */ /* 0x000fec0000010000 */
[----:B--2---:R-:W-:Y:S05]  /*0a20*/  @!P1 BRA `(.L_x_96) ;  /* 0x0000000000309947 */ /* 0x004fea0003800000 */
[----:B------:R-:W-:-:S04]  /*0a30*/  IADD3 R15, PT, PT, R13, 0x2, RZ ;  /* 0x000000020d0f7810 */ /* 0x000fc80007ffe0ff */
[----:B------:R-:W-:-:S04]  /*0a40*/  SHF.R.U32.HI R15, RZ, R15, R4 ;  /* 0x0000000fff0f7219 */ /* 0x000fc80000011604 */
[----:B------:R-:W-:-:S13]  /*0a50*/  ISETP.NE.AND P1, PT, R15, RZ, PT ;  /* 0x000000ff0f00720c */ /* 0x000fda0003f25270 */
[----:B------:R-:W-:-:S05]  /*0a60*/  @P1 IMAD.MOV.U32 R14, RZ, RZ, -0x10 ;  /* 0xfffffff0ff0e1424 */ /* 0x000fca00078e00ff */
[----:B------:R-:W-:Y:S02]  /*0a70*/  @P1 SHF.L.U32 R14, R14, R13, RZ ;  /* 0x0000000d0e0e1219 */ /* 0x000fe400000006ff */
[----:B------:R-:W-:Y:S03]  /*0a80*/  LDS R13, [R9] ;  /* 0x00000000090d7984 */ /* 0x000fe60000000800 */
[----:B------:R-:W-:-:S06]  /*0a90*/  @P1 IMAD.IADD R14, R9, 0x1, R14 ;  /* 0x00000001090e1824 */ /* 0x000fcc00078e020e */
[----:B------:R-:W1:Y:S02]  /*0aa0*/  @P1 LDS R14, [R14] ;  /* 0x000000000e0e1984 */ /* 0x000e640000000800 */
[----:B-1----:R-:W-:Y:S01]  /*0ab0*/  @P1 IMAD.IADD R13, R13, 0x1, R14 ;  /* 0x000000010d0d1824 */ /* 0x002fe200078e020e */
[----:B------:R-:W-:Y:S06]  /*0ac0*/  BAR.SYNC.DEFER_BLOCKING 0x0 ;  /* 0x0000000000007b1d */ /* 0x000fec0000010000 */
[----:B------:R2:W-:Y:S02]  /*0ad0*/  STS [R9], R13 ;  /* 0x0000000d09007388 */ /* 0x0005e40000000800 */
[----:B------:R-:W-:Y:S06]  /*0ae0*/  BAR.SYNC.DEFER_BLOCKING 0x0 ;  /* 0x0000000000007b1d */ /* 0x000fec0000010000 */
.L_x_96:
[----:B------:R-:W3:Y:S01]  /*0af0*/  LDS R16, [R9] ;  /* 0x0000000009107984 */ /* 0x000ee20000000800 */
[----:B------:R-:W-:Y:S01]  /*0b00*/  BAR.SYNC.DEFER_BLOCKING 0x0 ;  /* 0x0000000000007b1d */ /* 0x000fe20000010000 */
[----:B------:R-:W-:-:S05]  /*0b10*/  ISETP.NE.AND P1, PT, R4, RZ, PT ;  /* 0x000000ff0400720c */ /* 0x000fca0003f25270 */
[----:B------:R-:W4:Y:S08]  /*0b20*/  LDCU UR6, c[0x0][0x3a8] ;  /* 0x00007500ff0677ac */ /* 0x000f300008000800 */
[----:B-1----:R-:W1:Y:S01]  /*0b30*/  @!P1 LDC.64 R14, c[0x0][0x390] ;  /* 0x0000e400ff0e9b82 */ /* 0x002e620000000a00 */
[C---:B------:R-:W-:Y:S01]  /*0b40*/  @!P1 IMAD R17, R10.reuse, UR9, R5 ;  /* 0x000000090a119c24 */ /* 0x040fe2000f8e0205 */
[C---:B------:R-:W-:Y:S01]  /*0b50*/  @!P1 LEA R18, R10.reuse, UR5, 0x2 ;  /* 0x000000050a129c11 */ /* 0x040fe2000f8e10ff */
[----:B------:R-:W-:Y:S01]  /*0b60*/  VIADD R10, R10, 0x1 ;  /* 0x000000010a0a7836 */ /* 0x000fe20000000000 */
[----:B----4-:R-:W-:Y:S01]  /*0b70*/  ISETP.GE.U32.OR P0, PT, R0, UR6, !P0 ;  /* 0x0000000600007c0c */ /* 0x010fe2000c706470 */
[----:B---3--:R-:W-:Y:S01]  /*0b80*/  STS [R9+0x4], R16 ;  /* 0x0000041009007388 */ /* 0x008fe20000000800 */
[----:B-1----:R-:W-:-:S02]  /*0b90*/  @!P1 IMAD.WIDE.U32 R14, R17, 0x4, R14 ;  /* 0x00000004110e9825 */ /* 0x002fc400078e000e */
[----:B------:R-:W-:Y:S06]  /*0ba0*/  BAR.SYNC.DEFER_BLOCKING 0x0 ;  /* 0x0000000000007b1d */ /* 0x000fec0000010000 */
[----:B------:R-:W-:Y:S04]  /*0bb0*/  @!P1 STS [UR7], RZ ;  /* 0x000000ffff009988 */ /* 0x000fe80008000807 */
[----:B--2---:R-:W1:Y:S04]  /*0bc0*/  @!P1 LDS R13, [UR8] ;  /* 0x00000008ff0d9984 */ /* 0x004e680008000800 */
[----:B-1----:R-:W-:Y:S04]  /*0bd0*/  @!P1 STS [R18+0x4], R13 ;  /* 0x0000040d12009388 */ /* 0x002fe80000000800 */
[----:B------:R-:W-:Y:S01]  /*0be0*/  @!P1 STG.E desc[UR10][R14.64], R13 ;  /* 0x0000000d0e009986 */ /* 0x000fe2000c10190a */
[----:B------:R-:W-:Y:S06]  /*0bf0*/  BAR.SYNC.DEFER_BLOCKING 0x0 ;  /* 0x0000000000007b1d */ /* 0x000fec0000010000 */
[----:B------:R-:W1:Y:S04]  /*0c00*/  @!P0 LDS R17, [R9] ;  /* 0x0000000009118984 */ /* 0x000e680000000800 */
[----:B-1----:R1:W-:Y:S01]  /*0c10*/  @!P0 STS [R6+0x4], R17 ;  /* 0x0000041106008388 */ /* 0x0023e20000000800 */
[----:B------:R-:W-:Y:S01]  /*0c20*/  BAR.SYNC.DEFER_BLOCKING 0x0 ;  /* 0x0000000000007b1d */ /* 0x000fe20000010000 */
[----:B------:R-:W-:-:S13]  /*0c30*/  ISETP.NE.AND P0, PT, R10, 0x10, PT ;  /* 0x000000100a00780c */ /* 0x000fda0003f05270 */
[----:B-1----:R-:W-:Y:S05]  /*0c40*/  @P0 BRA `(.L_x_99) ;  /* 0xfffffff400dc0947 */ /* 0x002fea000383ffff */
[----:B------:R-:W-:Y:S01]  /*0c50*/  BSSY.RECONVERGENT B0, `(.L_x_100) ;  /* 0x0000030000007945 */ /* 0x000fe20003800200 */
[----:B------:R-:W-:-:S03]  /*0c60*/  ISETP.GE.U32.AND P0, PT, R0, UR6, PT ;  /* 0x0000000600007c0c */ /* 0x000fc6000bf06070 */
[----:B------:R-:W-:Y:S10]  /*0c70*/  @P1 BRA `(.L_x_101) ;  /* 0x0000000000b41947 */ /* 0x000ff40003800000 */
[----:B------:R-:W-:Y:S04]  /*0c80*/  LDS R5, [UR5+0x4] ;  /* 0x00000405ff057984 */ /* 0x000fe80008000800 */
[----:B------:R-:W1:Y:S04]  /*0c90*/  LDS R8, [UR5+0x8] ;  /* 0x00000805ff087984 */ /* 0x000e680008000800 */
[----:B------:R-:W2:Y:S04]  /*0ca0*/  LDS R10, [UR5+0xc] ;  /* 0x00000c05ff0a7984 */ /* 0x000ea80008000800 */
[----:B------:R-:W3:Y:S04]  /*0cb0*/  LDS R11, [UR5+0x10] ;  /* 0x00001005ff0b7984 */ /* 0x000ee80008000800 */
[----:B------:R-:W4:Y:S04]  /*0cc0*/  LDS R14, [UR5+0x14] ;  /* 0x00001405ff0e7984 */ /* 0x000f280008000800 */
[----:B------:R-:W5:Y:S04]  /*0cd0*/  LDS R15, [UR5+0x18] ;  /* 0x00001805ff0f7984 */ /* 0x000f680008000800 */
[----:B------:R-:W5:Y:S04]  /*0ce0*/  LDS R16, [UR5+0x1c] ;  /* 0x00001c05ff107984 */ /* 0x000f680008000800 */
[----:B------:R-:W5:Y:S04]  /*0cf0*/  LDS R17, [UR5+0x20] ;  /* 0x00002005ff117984 */ /* 0x000f680008000800 */
[----:B------:R-:W5:Y:S04]  /*0d00*/  LDS R18, [UR5+0x24] ;  /* 0x00002405ff127984 */ /* 0x000f680008000800 */
[----:B------:R-:W5:Y:S04]  /*0d10*/  LDS R19, [UR5+0x28] ;  /* 0x00002805ff137984 */ /* 0x000f680008000800 */
[----:B0-----:R-:W0:Y:S01]  /*0d20*/  LDS R20, [UR5+0x2c] ;  /* 0x00002c05ff147984 */ /* 0x001e220008000800 */
[----:B-1----:R-:W-:-:S03]  /*0d30*/  IADD3 R9, PT, PT, R5, R8, RZ ;  /* 0x0000000805097210 */ /* 0x002fc60007ffe0ff */
[----:B------:R-:W1:Y:S02]  /*0d40*/  LDS R4, [UR5+0x30] ;  /* 0x00003005ff047984 */ /* 0x000e640008000800 */
[----:B--2---:R-:W-:Y:S02]  /*0d50*/  IMAD.IADD R12, R9, 0x1, R10 ;  /* 0x00000001090c7824 */ /* 0x004fe400078e020a */
[----:B------:R-:W2:Y:S02]  /*0d60*/  LDS R8, [UR5+0x34] ;  /* 0x00003405ff087984 */ /* 0x000ea40008000800 */
[----:B---3--:R-:W-:Y:S02]  /*0d70*/  IMAD.IADD R13, R12, 0x1, R11 ;  /* 0x000000010c0d7824 */ /* 0x008fe400078e020b */
[----:B------:R-:W3:Y:S02]  /*0d80*/  LDS R10, [UR5+0x38] ;  /* 0x00003805ff0a7984 */ /* 0x000ee40008000800 */
[----:B----4-:R-:W-:-:S02]  /*0d90*/  IMAD.IADD R14, R13, 0x1, R14 ;  /* 0x000000010d0e7824 */ /* 0x010fc400078e020e */
[----:B------:R-:W4:Y:S03]  /*0da0*/  LDS R11, [UR5+0x3c] ;  /* 0x00003c05ff0b7984 */ /* 0x000f260008000800 */
[----:B-----5:R-:W-:Y:S01]  /*0db0*/  IADD3 R15, PT, PT, R14, R15, RZ ;  /* 0x0000000f0e0f7210 */ /* 0x020fe20007ffe0ff */
[----:B------:R0:W-:Y:S04]  /*0dc0*/  STS [UR5+0x48], R5 ;  /* 0x00004805ff007988 */ /* 0x0001e80008000805 */
[----:B------:R-:W-:Y:S01]  /*0dd0*/  IMAD.IADD R16, R15, 0x1, R16 ;  /* 0x000000010f107824 */ /* 0x000fe200078e0210 */
[----:B------:R0:W-:Y:S03]  /*0de0*/  STS [UR5+0x4c], R9 ;  /* 0x00004c09ff007988 */ /* 0x0001e60008000805 */
[----:B------:R-:W-:Y:S01]  /*0df0*/  IMAD.IADD R17, R16, 0x1, R17 ;  /* 0x0000000110117824 */ /* 0x000fe200078e0211 */
[----:B------:R0:W-:Y:S03]  /*0e00*/  STS [UR5+0x50], R12 ;  /* 0x0000500cff007988 */ /* 0x0001e60008000805 */
[----:B------:R-:W-:Y:S01]  /*0e10*/  IMAD.IADD R18, R17, 0x1, R18 ;  /* 0x0000000111127824 */ /* 0x000fe200078e0212 */
[----:B------:R0:W-:Y:S04]  /*0e20*/  STS [UR5+0x54], R13 ;  /* 0x0000540dff007988 */ /* 0x0001e80008000805 */
[----:B------:R-:W-:Y:S01]  /*0e30*/  IADD3 R19, PT, PT, R18, R19, RZ ;  /* 0x0000001312137210 */ /* 0x000fe20007ffe0ff */
[----:B------:R1:W-:Y:S04]  /*0e40*/  STS [UR5+0x58], R14 ;  /* 0x0000580eff007988 */ /* 0x0003e80008000805 */
[----:B0-----:R-:W-:Y:S01]  /*0e50*/  IMAD.IADD R21, R19, 0x1, R20 ;  /* 0x0000000113157824 */ /* 0x001fe200078e0214 */
[----:B------:R0:W-:Y:S03]  /*0e60*/  STS [UR5+0x5c], R15 ;  /* 0x00005c0fff007988 */ /* 0x0001e60008000805 */
[----:B-1----:R-:W-:Y:S01]  /*0e70*/  IMAD.IADD R23, R21, 0x1, R4 ;  /* 0x0000000115177824 */ /* 0x002fe200078e0204 */
[----:B------:R0:W-:Y:S03]  /*0e80*/  STS [UR5+0x60], R16 ;  /* 0x00006010ff007988 */ /* 0x0001e60008000805 */
[----:B--2---:R-:W-:Y:S01]  /*0e90*/  IMAD.IADD R25, R23, 0x1, R8 ;  /* 0x0000000117197824 */ /* 0x004fe200078e0208 */
[----:B------:R0:W-:Y:S04]  /*0ea0*/  STS [UR5+0x64], R17 ;  /* 0x00006411ff007988 */ /* 0x0001e80008000805 */
[----:B---3--:R-:W-:Y:S01]  /*0eb0*/  IADD3 R10, PT, PT, R25, R10, RZ ;  /* 0x0000000a190a7210 */ /* 0x008fe20007ffe0ff */
[----:B------:R0:W-:Y:S04]  /*0ec0*/  STS [UR5+0x68], R18 ;  /* 0x00006812ff007988 */ /* 0x0001e80008000805 */
[----:B----4-:R-:W-:Y:S01]  /*0ed0*/  IMAD.IADD R11, R10, 0x1, R11 ;  /* 0x000000010a0b7824 */ /* 0x010fe200078e020b */
[----:B------:R0:W-:Y:S04]  /*0ee0*/  STS [UR5+0x6c], R19 ;  /* 0x00006c13ff007988 */ /* 0x0001e80008000805 */
[----:B------:R0:W-:Y:S04]  /*0ef0*/  STS [UR5+0x70], R21 ;  /* 0x00007015ff007988 */ /* 0x0001e80008000805 */
[----:B------:R0:W-:Y:S04]  /*0f00*/  STS [UR5+0x74], R23 ;  /* 0x00007417ff007988 */ /* 0x0001e80008000805 */
[----:B------:R0:W-:Y:S04]  /*0f10*/  STS [UR5+0x78], R25 ;  /* 0x00007819ff007988 */ /* 0x0001e80008000805 */
[----:B------:R0:W-:Y:S04]  /*0f20*/  STS [UR5+0x7c], R10 ;  /* 0x00007c0aff007988 */ /* 0x0001e80008000805 */
[----:B------:R0:W-:Y:S04]  /*0f30*/  STS [UR5+0x80], R11 ;  /* 0x0000800bff007988 */ /* 0x0001e80008000805 */
[----:B------:R-:W-:Y:S01]  /*0f40*/  STS [UR5+0x44], RZ ;  /* 0x000044ffff007988 */ /* 0x000fe20008000805 */
.L_x_101:
[----:B------:R-:W-:Y:S05]  /*0f50*/  BSYNC.RECONVERGENT B0 ;  /* 0x0000000000007941 */ /* 0x000fea0003800200 */
.L_x_100:
[----:B------:R-:W-:Y:S06]  /*0f60*/  BAR.SYNC.DEFER_BLOCKING 0x0 ;  /* 0x0000000000007b1d */ /* 0x000fec0000010000 */
[----:B------:R-:W-:Y:S05]  /*0f70*/  @P0 EXIT ;  /* 0x000000000000094d */ /* 0x000fea0003800000 */
[----:B------:R-:W-:Y:S02]  /*0f80*/  LEA R8, R7, UR5, 0x2 ;  /* 0x0000000507087c11 */ /* 0x000fe4000f8e10ff */
[----:B------:R-:W-:Y:S04]  /*0f90*/  LDS R7, [R6+0x4] ;  /* 0x0000040006077984 */ /* 0x000fe80000000800 */
[----:B------:R-:W1:Y:S02]  /*0fa0*/  LDS R8, [R8+0x44] ;  /* 0x0000440008087984 */ /* 0x000e640000000800 */
[----:B-1----:R-:W-:Y:S02]  /*0fb0*/  IMAD.IADD R4, R7, 0x1, R8 ;  /* 0x0000000107047824 */ /* 0x002fe400078e0208 */
[----:B0-----:R-:W0:Y:S03]  /*0fc0*/  LDC.64 R8, c[0x0][0x380] ;  /* 0x0000e000ff087b82 */ /* 0x001e260000000a00 */
[----:B------:R-:W-:-:S05]  /*0fd0*/  LEA R10, R4, UR4, 0x2 ;  /* 0x00000004040a7c11 */ /* 0x000fca000f8e10ff */
[----:B------:R-:W-:Y:S01]  /*0fe0*/  BAR.SYNC.DEFER_BLOCKING 0x0 ;  /* 0x0000000000007b1d */ /* 0x000fe20000010000 */
[----:B------:R-:W-:-:S07]  /*0ff0*/  LEA R12, R4, UR8, 0x2 ;  /* 0x00000008040c7c11 */ /* 0x000fce000f8e10ff */
[----:B------:R-:W1:Y:S01]  /*1000*/  LDC.64 R4, c[0x0][0x388] ;  /* 0x0000e200ff047b82 */ /* 0x000e620000000a00 */
[C---:B0-----:R-:W-:Y:S01]  /*1010*/  IMAD.WIDE.U32 R8, R0.reuse, 0x4, R8 ;  /* 0x0000000400087825 */ /* 0x041fe200078e0008 */
[----:B------:R-:W-:Y:S04]  /*1020*/  STS [R10], R3 ;  /* 0x000000030a007388 */ /* 0x000fe80000000800 */
[----:B------:R-:W-:Y:S01]  /*1030*/  STS [R12+0x4], R7 ;  /* 0x000004070c007388 */ /* 0x000fe20000000800 */
[----:B-1----:R-:W-:Y:S01]  /*1040*/  IMAD.WIDE.U32 R4, R0, 0x4, R4 ;  /* 0x0000000400047825 */ /* 0x002fe200078e0004 */
[----:B------:R-:W-:Y:S06]  /*1050*/  BAR.SYNC.DEFER_BLOCKING 0x0 ;  /* 0x0000000000007b1d */ /* 0x000fec0000010000 */
[----:B------:R-:W0:Y:S04]  /*1060*/  LDS R11, [R6+0x4] ;  /* 0x00000400060b7984 */ /* 0x000e280000000800 */
[----:B------:R-:W1:Y:S04]  /*1070*/  LDS R13, [R2] ;  /* 0x00000000020d7984 */ /* 0x000e680000000800 */
[----:B0-----:R-:W-:Y:S04]  /*1080*/  STG.E desc[UR10][R4.64], R11 ;  /* 0x0000000b04007986 */ /* 0x001fe8000c10190a */
[----:B-1----:R-:W-:Y:S01]  /*1090*/  STG.E desc[UR10][R8.64], R13 ;  /* 0x0000000d08007986 */ /* 0x002fe2000c10190a */
[----:B------:R-:W-:Y:S05]  /*10a0*/  EXIT ;  /* 0x000000000000794d */ /* 0x000fea0003800000 */
.L_x_102:
        /* <DEDUP_REMOVED lines=13> */
.L_x_107:


//--------------------- .nv.shared._ZN3cub18CUB_300001_SM_10006detail4scan16DeviceScanKernelINS2_10policy_hubIjjjjN4cuda3std3__44plusIvEEE10Policy1000EPjSC_NS0_13ScanTileStateIjLb1EEES9_NS1_10InputValueIjSC_EEjjLb0EjEEvT0_T1_T2_iT3_T4_T5_ --------------------------
	.section	.nv.shared._ZN3cub18CUB_300001_SM_10006detail4scan16DeviceScanKernelINS2_10policy_hubIjjjjN4cuda3std3__44plusIvEEE10Policy1000EPjSC_NS0_13ScanTileStateIjLb1EEES9_NS1_10InputValueIjSC_EEjjLb0EjEEvT0_T1_T2_iT3_T4_T5_,"aw",@nobits
	.sectionflags	@""
	.align	16
.nv.shared._ZN3cub18CUB_300001_SM_10006detail4scan16DeviceScanKernelINS2_10policy_hubIjjjjN4cuda3std3__44plusIvEEE10Policy1000EPjSC_NS0_13ScanTileStateIjLb1EEES9_NS1_10InputValueIjSC_EEjjLb0EjEEvT0_T1_T2_iT3_T4_T5_:
	.zero		34832


//--------------------- .nv.shared.reserved.0     --------------------------
	.section	.nv.shared.reserved.0,"aw",@nobits
	.weak		__nv_reservedSMEM_offset_0_alias
	.size		__nv_reservedSMEM_offset_0_alias, 0, 64
	.other		__nv_reservedSMEM_offset_0_alias,@"STO_CUDA_RESERVED_SHARED STV_DEFAULT"
__nv_reservedSMEM_offset_0_alias:
	.zero		0
	.zero		64


//--------------------- .nv.global                --------------------------
	.section	.nv.global,"aw",@nobits
.nv.global:
	.type		_ZN34_INTERNAL_8262073d_4_k_cu_afa9df7e6thrust24THRUST_300001_SM_1000_NS12placeholders2_5E,@object
	.size		_ZN34_INTERNAL_8262073d_4_k_cu_afa9df7e6thrust24THRUST_300001_SM_1000_NS12placeholders2_5E,(_ZN34_INTERNAL_8262073d_4_k_cu_afa9df7e4cuda3std3__45__cpo6cbeginE - _ZN34_INTERNAL_8262073d_4_k_cu_afa9df7e6thrust24THRUST_300001_SM_1000_NS12placeholders2_5E)
_ZN34_INTERNAL_8262073d_4_k_cu_afa9df7e6thrust24THRUST_300001_SM_1000_NS12placeholders2_5E:
	.zero		1
	.type		_ZN34_INTERNAL_8262073d_4_k_cu_afa9df7e4cuda3std3__45__cpo6cbeginE,@object
	.size		_ZN34_INTERNAL_8262073d_4_k_cu_afa9df7e4cuda3std3__45__cpo6cbeginE,(_ZN34_INTERNAL_8262073d_4_k_cu_afa9df7e4cuda3std6ranges3__45__cpo6cbeginE - _ZN34_INTERNAL_8262073d_4_k_cu_afa9df7e4cuda3std3__45__cpo6cbeginE)
_ZN34_INTERNAL_8262073d_4_k_cu_afa9df7e4cuda3std3__45__cpo6cbeginE:
	.zero		1
	.type		_ZN34_INTERNAL_8262073d_4_k_cu_afa9df7e4cuda3std6ranges3__45__cpo6cbeginE,@object
	.size		_ZN34_INTERNAL_8262073d_4_k_cu_afa9df7e4cuda3std6ranges3__45__cpo6cbeginE,(_ZN34_INTERNAL_8262073d_4_k_cu_afa9df7e4cuda3std3__48in_placeE - _ZN34_INTERNAL_8262073d_4_k_cu_afa9df7e4cuda3std6ranges3__45__cpo6cbeginE)
_ZN34_INTERNAL_8262073d_4_k_cu_afa9df7e4cuda3std6ranges3__45__cpo6cbeginE:
	.zero		1
	.type		_ZN34_INTERNAL_8262073d_4_k_cu_afa9df7e4cuda3std3__48in_placeE,@object
	.size		_ZN34_INTERNAL_8262073d_4_k_cu_afa9df7e4cuda3std3__48in_placeE,(_ZN34_INTERNAL_8262073d_4_k_cu_afa9df7e4cuda3std6ranges3__45__cpo4sizeE - _ZN34_INTERNAL_8262073d_4_k_cu_afa9df7e4cuda3std3__48in_placeE)
_ZN34_INTERNAL_8262073d_4_k_cu_afa9df7e4cuda3std3__48in_placeE:
	.zero		1
	.type		_ZN34_INTERNAL_8262073d_4_k_cu_afa9df7e4cuda3std6ranges3__45__cpo4sizeE,@object
	.size		_ZN34_INTERNAL_8262073d_4_k_cu_afa9df7e4cuda3std6ranges3__45__cpo4sizeE,(_ZN34_INTERNAL_8262073d_4_k_cu_afa9df7e6thrust24THRUST_300001_SM_1000_NS12placeholders2_9E - _ZN34_INTERNAL_8262073d_4_k_cu_afa9df7e4cuda3std6ranges3__45__cpo4sizeE)
_ZN34_INTERNAL_8262073d_4_k_cu_afa9df7e4cuda3std6ranges3__45__cpo4sizeE:
	.zero		1
	.type		_ZN34_INTERNAL_8262073d_4_k_cu_afa9df7e6thrust24THRUST_300001_SM_1000_NS12placeholders2_9E,@object
	.size		_ZN34_INTERNAL_8262073d_4_k_cu_afa9df7e6thrust24THRUST_300001_SM_1000_NS12placeholders2_9E,(_ZN34_INTERNAL_8262073d_4_k_cu_afa9df7e4cuda3std3__45__cpo7crbeginE - _ZN34_INTERNAL_8262073d_4_k_cu_afa9df7e6thrust24THRUST_300001_SM_1000_NS12placeholders2_9E)
_ZN34_INTERNAL_8262073d_4_k_cu_afa9df7e6thrust24THRUST_300001_SM_1000_NS12placeholders2_9E:
	.zero		1
	.type		_ZN34_INTERNAL_8262073d_4_k_cu_afa9df7e4cuda3std3__45__cpo7crbeginE,@object
	.size		_ZN34_INTERNAL_8262073d_4_k_cu_afa9df7e4cuda3std3__45__cpo7crbeginE,(_ZN34_INTERNAL_8262073d_4_k_cu_afa9df7e4cuda3std6ranges3__45__cpo4nextE - _ZN34_INTERNAL_8262073d_4_k_cu_afa9df7e4cuda3std3__45__cpo7crbeginE)
_ZN34_INTERNAL_8262073d_4_k_cu_afa9df7e4cuda3std3__45__cpo7crbeginE:
	.zero		1
	.type		_ZN34_INTERNAL_8262073d_4_k_cu_afa9df7e4cuda3std6ranges3__45__cpo4nextE,@object
	.size		_ZN34_INTERNAL_8262073d_4_k_cu_afa9df7e4cuda3std6ranges3__45__cpo4nextE,(_ZN34_INTERNAL_8262073d_4_k_cu_afa9df7e4cuda3std6ranges3__45__cpo4swapE - _ZN34_INTERNAL_8262073d_4_k_cu_afa9df7e4cuda3std6ranges3__45__cpo4nextE)
_ZN34_INTERNAL_8262073d_4_k_cu_afa9df7e4cuda3std6ranges3__45__cpo4nextE:
	.zero		1
	.type		_ZN34_INTERNAL_8262073d_4_k_cu_afa9df7e4cuda3std6ranges3__45__cpo4swapE,@object
	.size		_ZN34_INTERNAL_8262073d_4_k_cu_afa9df7e4cuda3std6ranges3__45__cpo4swapE,(_ZN34_INTERNAL_8262073d_4_k_cu_afa9df7e6thrust24THRUST_300001_SM_1000_NS12placeholders2_1E - _ZN34_INTERNAL_8262073d_4_k_cu_afa9df7e4cuda3std6ranges3__45__cpo4swapE)
_ZN34_INTERNAL_8262073d_4_k_cu_afa9df7e4cuda3std6ranges3__45__cpo4swapE:
	.zero		1
	.type		_ZN34_INTERNAL_8262073d_4_k_cu_afa9df7e6thrust24THRUST_300001_SM_1000_NS12placeholders2_1E,@object
	.size		_ZN34_INTERNAL_8262073d_4_k_cu_afa9df7e6thrust24THRUST_300001_SM_1000_NS12placeholders2_1E,(_ZN34_INTERNAL_8262073d_4_k_cu_afa9df7e6thrust24THRUST_300001_SM_1000_NS12placeholders2_3E - _ZN34_INTERNAL_8262073d_4_k_cu_afa9df7e6thrust24THRUST_300001_SM_1000_NS12placeholders2_1E)
_ZN34_INTERNAL_8262073d_4_k_cu_afa9df7e6thrust24THRUST_300001_SM_1000_NS12placeholders2_1E:
	.zero		1
	.type		_ZN34_INTERNAL_8262073d_4_k_cu_afa9df7e6thrust24THRUST_300001_SM_1000_NS12placeholders2_3E,@object
	.size		_ZN34_INTERNAL_8262073d_4_k_cu_afa9df7e6thrust24THRUST_300001_SM_1000_NS12placeholders2_3E,(_ZN34_INTERNAL_8262073d_4_k_cu_afa9df7e4cuda3std3__45__cpo5beginE - _ZN34_INTERNAL_8262073d_4_k_cu_afa9df7e6thrust24THRUST_300001_SM_1000_NS12placeholders2_3E)
_ZN34_INTERNAL_8262073d_4_k_cu_afa9df7e6thrust24THRUST_300001_SM_1000_NS12placeholders2_3E:
	.zero		1
	.type		_ZN34_INTERNAL_8262073d_4_k_cu_afa9df7e4cuda3std3__45__cpo5beginE,@object
	.size		_ZN34_INTERNAL_8262073d_4_k_cu_afa9df7e4cuda3std3__45__cpo5beginE,(_ZN34_INTERNAL_8262073d_4_k_cu_afa9df7e4cuda3std6ranges3__45__cpo5beginE - _ZN34_INTERNAL_8262073d_4_k_cu_afa9df7e4cuda3std3__45__cpo5beginE)
_ZN34_INTERNAL_8262073d_4_k_cu_afa9df7e4cuda3std3__45__cpo5beginE:
	.zero		1
	.type		_ZN34_INTERNAL_8262073d_4_k_cu_afa9df7e4cuda3std6ranges3__45__cpo5beginE,@object
	.size		_ZN34_INTERNAL_8262073d_4_k_cu_afa9df7e4cuda3std6ranges3__45__cpo5beginE,(_ZN34_INTERNAL_8262073d_4_k_cu_afa9df7e4cuda3std3__436_GLOBAL__N__8262073d_4_k_cu_afa9df7e6ignoreE - _ZN34_INTERNAL_8262073d_4_k_cu_afa9df7e4cuda3std6ranges3__45__cpo5beginE)
_ZN34_INTERNAL_8262073d_4_k_cu_afa9df7e4cuda3std6ranges3__45__cpo5beginE:
	.zero		1
	.type		_ZN34_INTERNAL_8262073d_4_k_cu_afa9df7e4cuda3std3__436_GLOBAL__N__8262073d_4_k_cu_afa9df7e6ignoreE,@object
	.size		_ZN34_INTERNAL_8262073d_4_k_cu_afa9df7e4cuda3std3__436_GLOBAL__N__8262073d_4_k_cu_afa9df7e6ignoreE,(_ZN34_INTERNAL_8262073d_4_k_cu_afa9df7e4cuda3std6ranges3__45__cpo4dataE - _ZN34_INTERNAL_8262073d_4_k_cu_afa9df7e4cuda3std3__436_GLOBAL__N__8262073d_4_k_cu_afa9df7e6ignoreE)
_ZN34_INTERNAL_8262073d_4_k_cu_afa9df7e4cuda3std3__436_GLOBAL__N__8262073d_4_k_cu_afa9df7e6ignoreE:
	.zero		1
	.type		_ZN34_INTERNAL_8262073d_4_k_cu_afa9df7e4cuda3std6ranges3__45__cpo4dataE,@object
	.size		_ZN34_INTERNAL_8262073d_4_k_cu_afa9df7e4cuda3std6ranges3__45__cpo4dataE,(_ZN34_INTERNAL_8262073d_4_k_cu_afa9df7e6thrust24THRUST_300001_SM_1000_NS12placeholders2_7E - _ZN34_INTERNAL_8262073d_4_k_cu_afa9df7e4cuda3std6ranges3__45__cpo4dataE)
_ZN34_INTERNAL_8262073d_4_k_cu_afa9df7e4cuda3std6ranges3__45__cpo4dataE:
	.zero		1
	.type		_ZN34_INTERNAL_8262073d_4_k_cu_afa9df7e6thrust24THRUST_300001_SM_1000_NS12placeholders2_7E,@object
	.size		_ZN34_INTERNAL_8262073d_4_k_cu_afa9df7e6thrust24THRUST_300001_SM_1000_NS12placeholders2_7E,(_ZN34_INTERNAL_8262073d_4_k_cu_afa9df7e4cuda3std3__45__cpo6rbeginE - _ZN34_INTERNAL_8262073d_4_k_cu_afa9df7e6thrust24THRUST_300001_SM_1000_NS12placeholders2_7E)
_ZN34_INTERNAL_8262073d_4_k_cu_afa9df7e6thrust24THRUST_300001_SM_1000_NS12placeholders2_7E:
	.zero		1
	.type		_ZN34_INTERNAL_8262073d_4_k_cu_afa9df7e4cuda3std3__45__cpo6rbeginE,@object
	.size		_ZN34_INTERNAL_8262073d_4_k_cu_afa9df7e4cuda3std3__45__cpo6rbeginE,(_ZN34_INTERNAL_8262073d_4_k_cu_afa9df7e4cuda3std6ranges3__45__cpo7advanceE - _ZN34_INTERNAL_8262073d_4_k_cu_afa9df7e4cuda3std3__45__cpo6rbeginE)
_ZN34_INTERNAL_8262073d_4_k_cu_afa9df7e4cuda3std3__45__cpo6rbeginE:
	.zero		1
	.type		_ZN34_INTERNAL_8262073d_4_k_cu_afa9df7e4cuda3std6ranges3__45__cpo7advanceE,@object
	.size		_ZN34_INTERNAL_8262073d_4_k_cu_afa9df7e4cuda3std6ranges3__45__cpo7advanceE,(_ZN34_INTERNAL_8262073d_4_k_cu_afa9df7e4cuda3std3__47nulloptE - _ZN34_INTERNAL_8262073d_4_k_cu_afa9df7e4cuda3std6ranges3__45__cpo7advanceE)
_ZN34_INTERNAL_8262073d_4_k_cu_afa9df7e4cuda3std6ranges3__45__cpo7advanceE:
	.zero		1
	.type		_ZN34_INTERNAL_8262073d_4_k_cu_afa9df7e4cuda3std3__47nulloptE,@object
	.size		_ZN34_INTERNAL_8262073d_4_k_cu_afa9df7e4cuda3std3__47nulloptE,(_ZN34_INTERNAL_8262073d_4_k_cu_afa9df7e4cuda3std6ranges3__45__cpo8distanceE - _ZN34_INTERNAL_8262073d_4_k_cu_afa9df7e4cuda3std3__47nulloptE)
_ZN34_INTERNAL_8262073d_4_k_cu_afa9df7e4cuda3std3__47nulloptE:
	.zero		1
	.type		_ZN34_INTERNAL_8262073d_4_k_cu_afa9df7e4cuda3std6ranges3__45__cpo8distanceE,@object
	.size		_ZN34_INTERNAL_8262073d_4_k_cu_afa9df7e4cuda3std6ranges3__45__cpo8distanceE,(_ZN34_INTERNAL_8262073d_4_k_cu_afa9df7e6thrust24THRUST_300001_SM_1000_NS12placeholders2_6E - _ZN34_INTERNAL_8262073d_4_k_cu_afa9df7e4cuda3std6ranges3__45__cpo8distanceE)
_ZN34_INTERNAL_8262073d_4_k_cu_afa9df7e4cuda3std6ranges3__45__cpo8distanceE:
	.zero		1
	.type		_ZN34_INTERNAL_8262073d_4_k_cu_afa9df7e6thrust24THRUST_300001_SM_1000_NS12placeholders2_6E,@object
	.size		_ZN34_INTERNAL_8262073d_4_k_cu_afa9df7e6thrust24THRUST_300001_SM_1000_NS12placeholders2_6E,(_ZN34_INTERNAL_8262073d_4_k_cu_afa9df7e4cuda3std3__45__cpo4cendE - _ZN34_INTERNAL_8262073d_4_k_cu_afa9df7e6thrust24THRUST_300001_SM_1000_NS12placeholders2_6E)
_ZN34_INTERNAL_8262073d_4_k_cu_afa9df7e6thrust24THRUST_300001_SM_1000_NS12placeholders2_6E:
	.zero		1
	.type		_ZN34_INTERNAL_8262073d_4_k_cu_afa9df7e4cuda3std3__45__cpo4cendE,@object
	.size		_ZN34_INTERNAL_8262073d_4_k_cu_afa9df7e4cuda3std3__45__cpo4cendE,(_ZN34_INTERNAL_8262073d_4_k_cu_afa9df7e4cuda3std6ranges3__45__cpo4cendE - _ZN34_INTERNAL_8262073d_4_k_cu_afa9df7e4cuda3std3__45__cpo4cendE)
_ZN34_INTERNAL_8262073d_4_k_cu_afa9df7e4cuda3std3__45__cpo4cendE:
	.zero		1
	.type		_ZN34_INTERNAL_8262073d_4_k_cu_afa9df7e4cuda3std6ranges3__45__cpo4cendE,@object
	.size		_ZN34_INTERNAL_8262073d_4_k_cu_afa9df7e4cuda3std6ranges3__45__cpo4cendE,(_ZN34_INTERNAL_8262073d_4_k_cu_afa9df7e4cuda3std3__420unreachable_sentinelE - _ZN34_INTERNAL_8262073d_4_k_cu_afa9df7e4cuda3std6ranges3__45__cpo4cendE)
_ZN34_INTERNAL_8262073d_4_k_cu_afa9df7e4cuda3std6ranges3__45__cpo4cendE:
	.zero		1
	.type		_ZN34_INTERNAL_8262073d_4_k_cu_afa9df7e4cuda3std3__420unreachable_sentinelE,@object
	.size		_ZN34_INTERNAL_8262073d_4_k_cu_afa9df7e4cuda3std3__420unreachable_sentinelE,(_ZN34_INTERNAL_8262073d_4_k_cu_afa9df7e4cuda3std6ranges3__45__cpo5ssizeE - _ZN34_INTERNAL_8262073d_4_k_cu_afa9df7e4cuda3std3__420unreachable_sentinelE)
_ZN34_INTERNAL_8262073d_4_k_cu_afa9df7e4cuda3std3__420unreachable_sentinelE:
	.zero		1
	.type		_ZN34_INTERNAL_8262073d_4_k_cu_afa9df7e4cuda3std6ranges3__45__cpo5ssizeE,@object
	.size		_ZN34_INTERNAL_8262073d_4_k_cu_afa9df7e4cuda3std6ranges3__45__cpo5ssizeE,(_ZN34_INTERNAL_8262073d_4_k_cu_afa9df7e6thrust24THRUST_300001_SM_1000_NS12placeholders3_10E - _ZN34_INTERNAL_8262073d_4_k_cu_afa9df7e4cuda3std6ranges3__45__cpo5ssizeE)
_ZN34_INTERNAL_8262073d_4_k_cu_afa9df7e4cuda3std6ranges3__45__cpo5ssizeE:
	.zero		1
	.type		_ZN34_INTERNAL_8262073d_4_k_cu_afa9df7e6thrust24THRUST_300001_SM_1000_NS12placeholders3_10E,@object
	.size		_ZN34_INTERNAL_8262073d_4_k_cu_afa9df7e6thrust24THRUST_300001_SM_1000_NS12placeholders3_10E,(_ZN34_INTERNAL_8262073d_4_k_cu_afa9df7e4cuda3std3__45__cpo5crendE - _ZN34_INTERNAL_8262073d_4_k_cu_afa9df7e6thrust24THRUST_300001_SM_1000_NS12placeholders3_10E)
_ZN34_INTERNAL_8262073d_4_k_cu_afa9df7e6thrust24THRUST_300001_SM_1000_NS12placeholders3_10E:
	.zero		1
	.type		_ZN34_INTERNAL_8262073d_4_k_cu_afa9df7e4cuda3std3__45__cpo5crendE,@object
	.size		_ZN34_INTERNAL_8262073d_4_k_cu_afa9df7e4cuda3std3__45__cpo5crendE,(_ZN34_INTERNAL_8262073d_4_k_cu_afa9df7e4cuda3std6ranges3__45__cpo4prevE - _ZN34_INTERNAL_8262073d_4_k_cu_afa9df7e4cuda3std3__45__cpo5crendE)
_ZN34_INTERNAL_8262073d_4_k_cu_afa9df7e4cuda3std3__45__cpo5crendE:
	.zero		1
	.type		_ZN34_INTERNAL_8262073d_4_k_cu_afa9df7e4cuda3std6ranges3__45__cpo4prevE,@object
	.size		_ZN34_INTERNAL_8262073d_4_k_cu_afa9df7e4cuda3std6ranges3__45__cpo4prevE,(_ZN34_INTERNAL_8262073d_4_k_cu_afa9df7e4cuda3std6ranges3__45__cpo9iter_moveE - _ZN34_INTERNAL_8262073d_4_k_cu_afa9df7e4cuda3std6ranges3__45__cpo4prevE)
_ZN34_INTERNAL_8262073d_4_k_cu_afa9df7e4cuda3std6ranges3__45__cpo4prevE:
	.zero		1
	.type		_ZN34_INTERNAL_8262073d_4_k_cu_afa9df7e4cuda3std6ranges3__45__cpo9iter_moveE,@object
	.size		_ZN34_INTERNAL_8262073d_4_k_cu_afa9df7e4cuda3std6ranges3__45__cpo9iter_moveE,(_ZN34_INTERNAL_8262073d_4_k_cu_afa9df7e6thrust24THRUST_300001_SM_1000_NS12placeholders2_2E - _ZN34_INTERNAL_8262073d_4_k_cu_afa9df7e4cuda3std6ranges3__45__cpo9iter_moveE)
_ZN34_INTERNAL_8262073d_4_k_cu_afa9df7e4cuda3std6ranges3__45__cpo9iter_moveE:
	.zero		1
	.type		_ZN34_INTERNAL_8262073d_4_k_cu_afa9df7e6thrust24THRUST_300001_SM_1000_NS12placeholders2_2E,@object
	.size		_ZN34_INTERNAL_8262073d_4_k_cu_afa9df7e6thrust24THRUST_300001_SM_1000_NS12placeholders2_2E,(_ZN34_INTERNAL_8262073d_4_k_cu_afa9df7e6thrust24THRUST_300001_SM_1000_NS12placeholders2_4E - _ZN34_INTERNAL_8262073d_4_k_cu_afa9df7e6thrust24THRUST_300001_SM_1000_NS12placeholders2_2E)
_ZN34_INTERNAL_8262073d_4_k_cu_afa9df7e6thrust24THRUST_300001_SM_1000_NS12placeholders2_2E:
	.zero		1
	.type		_ZN34_INTERNAL_8262073d_4_k_cu_afa9df7e6thrust24THRUST_300001_SM_1000_NS12placeholders2_4E,@object
	.size		_ZN34_INTERNAL_8262073d_4_k_cu_afa9df7e6thrust24THRUST_300001_SM_1000_NS12placeholders2_4E,(_ZN34_INTERNAL_8262073d_4_k_cu_afa9df7e4cuda3std3__45__cpo3endE - _ZN34_INTERNAL_8262073d_4_k_cu_afa9df7e6thrust24THRUST_300001_SM_1000_NS12placeholders2_4E)
_ZN34_INTERNAL_8262073d_4_k_cu_afa9df7e6thrust24THRUST_300001_SM_1000_NS12placeholders2_4E:
	.zero		1
	.type		_ZN34_INTERNAL_8262073d_4_k_cu_afa9df7e4cuda3std3__45__cpo3endE,@object
	.size		_ZN34_INTERNAL_8262073d_4_k_cu_afa9df7e4cuda3std3__45__cpo3endE,(_ZN34_INTERNAL_8262073d_4_k_cu_afa9df7e4cuda3std6ranges3__45__cpo3endE - _ZN34_INTERNAL_8262073d_4_k_cu_afa9df7e4cuda3std3__45__cpo3endE)
_ZN34_INTERNAL_8262073d_4_k_cu_afa9df7e4cuda3std3__45__cpo3endE:
	.zero		1
	.type		_ZN34_INTERNAL_8262073d_4_k_cu_afa9df7e4cuda3std6ranges3__45__cpo3endE,@object
	.size		_ZN34_INTERNAL_8262073d_4_k_cu_afa9df7e4cuda3std6ranges3__45__cpo3endE,(_ZN34_INTERNAL_8262073d_4_k_cu_afa9df7e4cuda3std3__419piecewise_constructE - _ZN34_INTERNAL_8262073d_4_k_cu_afa9df7e4cuda3std6ranges3__45__cpo3endE)
_ZN34_INTERNAL_8262073d_4_k_cu_afa9df7e4cuda3std6ranges3__45__cpo3endE:
	.zero		1
	.type		_ZN34_INTERNAL_8262073d_4_k_cu_afa9df7e4cuda3std3__419piecewise_constructE,@object
	.size		_ZN34_INTERNAL_8262073d_4_k_cu_afa9df7e4cuda3std3__419piecewise_constructE,(_ZN34_INTERNAL_8262073d_4_k_cu_afa9df7e4cuda3std6ranges3__45__cpo5cdataE - _ZN34_INTERNAL_8262073d_4_k_cu_afa9df7e4cuda3std3__419piecewise_constructE)
_ZN34_INTERNAL_8262073d_4_k_cu_afa9df7e4cuda3std3__419piecewise_constructE:
	.zero		1
	.type		_ZN34_INTERNAL_8262073d_4_k_cu_afa9df7e4cuda3std6ranges3__45__cpo5cdataE,@object
	.size		_ZN34_INTERNAL_8262073d_4_k_cu_afa9df7e4cuda3std6ranges3__45__cpo5cdataE,(_ZN34_INTERNAL_8262073d_4_k_cu_afa9df7e6thrust24THRUST_300001_SM_1000_NS12placeholders2_8E - _ZN34_INTERNAL_8262073d_4_k_cu_afa9df7e4cuda3std6ranges3__45__cpo5cdataE)
_ZN34_INTERNAL_8262073d_4_k_cu_afa9df7e4cuda3std6ranges3__45__cpo5cdataE:
	.zero		1
	.type		_ZN34_INTERNAL_8262073d_4_k_cu_afa9df7e6thrust24THRUST_300001_SM_1000_NS12placeholders2_8E,@object
	.size		_ZN34_INTERNAL_8262073d_4_k_cu_afa9df7e6thrust24THRUST_300001_SM_1000_NS12placeholders2_8E,(_ZN34_INTERNAL_8262073d_4_k_cu_afa9df7e4cuda3std3__45__cpo4rendE - _ZN34_INTERNAL_8262073d_4_k_cu_afa9df7e6thrust24THRUST_300001_SM_1000_NS12placeholders2_8E)
_ZN34_INTERNAL_8262073d_4_k_cu_afa9df7e6thrust24THRUST_300001_SM_1000_NS12placeholders2_8E:
	.zero		1
	.type		_ZN34_INTERNAL_8262073d_4_k_cu_afa9df7e4cuda3std3__45__cpo4rendE,@object
	.size		_ZN34_INTERNAL_8262073d_4_k_cu_afa9df7e4cuda3std3__45__cpo4rendE,(_ZN34_INTERNAL_8262073d_4_k_cu_afa9df7e4cuda3std6ranges3__45__cpo9iter_swapE - _ZN34_INTERNAL_8262073d_4_k_cu_afa9df7e4cuda3std3__45__cpo4rendE)
_ZN34_INTERNAL_8262073d_4_k_cu_afa9df7e4cuda3std3__45__cpo4rendE:
	.zero		1
	.type		_ZN34_INTERNAL_8262073d_4_k_cu_afa9df7e4cuda3std6ranges3__45__cpo9iter_swapE,@object
	.size		_ZN34_INTERNAL_8262073d_4_k_cu_afa9df7e4cuda3std6ranges3__45__cpo9iter_swapE,(_ZN34_INTERNAL_8262073d_4_k_cu_afa9df7e4cuda3std3__48unexpectE - _ZN34_INTERNAL_8262073d_4_k_cu_afa9df7e4cuda3std6ranges3__45__cpo9iter_swapE)
_ZN34_INTERNAL_8262073d_4_k_cu_afa9df7e4cuda3std6ranges3__45__cpo9iter_swapE:
	.zero		1
	.type		_ZN34_INTERNAL_8262073d_4_k_cu_afa9df7e4cuda3std3__48unexpectE,@object
	.size		_ZN34_INTERNAL_8262073d_4_k_cu_afa9df7e4cuda3std3__48unexpectE,(_ZN34_INTERNAL_8262073d_4_k_cu_afa9df7e6thrust24THRUST_300001_SM_1000_NS6system6detail10sequential3seqE - _ZN34_INTERNAL_8262073d_4_k_cu_afa9df7e4cuda3std3__48unexpectE)
_ZN34_INTERNAL_8262073d_4_k_cu_afa9df7e4cuda3std3__48unexpectE:
	.zero		1
	.type		_ZN34_INTERNAL_8262073d_4_k_cu_afa9df7e6thrust24THRUST_300001_SM_1000_NS6system6detail10sequential3seqE,@object
	.size		_ZN34_INTERNAL_8262073d_4_k_cu_afa9df7e6thrust24THRUST_300001_SM_1000_NS6system6detail10sequential3seqE,(.L_29 - _ZN34_INTERNAL_8262073d_4_k_cu_afa9df7e6thrust24THRUST_300001_SM_1000_NS6system6detail10sequential3seqE)
_ZN34_INTERNAL_8262073d_4_k_cu_afa9df7e6thrust24THRUST_300001_SM_1000_NS6system6detail10sequential3seqE:
	.zero		1
.L_29:


//--------------------- .nv.shared._ZN3cub18CUB_300001_SM_10006detail4scan20DeviceScanInitKernelINS0_13ScanTileStateIjLb1EEEEEvT_i --------------------------
	.section	.nv.shared._ZN3cub18CUB_300001_SM_10006detail4scan20DeviceScanInitKernelINS0_13ScanTileStateIjLb1EEEEEvT_i,"aw",@nobits
	.sectionflags	@""
	.align	16
	.zero		1024


//--------------------- .nv.shared._ZN3cub18CUB_300001_SM_10006detail11EmptyKernelIvEEvv --------------------------
	.section	.nv.shared._ZN3cub18CUB_300001_SM_10006detail11EmptyKernelIvEEvv,"aw",@nobits
	.sectionflags	@""
	.align	16
	.zero		1024


//--------------------- .nv.shared._Z16gpu_glbl_shufflePjS_S_S_jjj --------------------------
	.section	.nv.shared._Z16gpu_glbl_shufflePjS_S_S_jjj,"aw",@nobits
	.sectionflags	@""
	.align	16
	.zero		1024


//--------------------- .nv.shared._Z20gpu_radix_sort_localPjS_S_jS_jj --------------------------
	.section	.nv.shared._Z20gpu_radix_sort_localPjS_S_jS_jj,"aw",@nobits
	.sectionflags	@""
	.align	16
	.zero		1024


//--------------------- .nv.constant0._ZN3cub18CUB_300001_SM_10006detail4scan16DeviceScanKernelINS2_10policy_hubIjjjjN4cuda3std3__44plusIvEEE10Policy1000EPjSC_NS0_13ScanTileStateIjLb1EEES9_NS1_10InputValueIjSC_EEjjLb0EjEEvT0_T1_T2_iT3_T4_T5_ --------------------------
	.section	.nv.constant0._ZN3cub18CUB_300001_SM_10006detail4scan16DeviceScanKernelINS2_10policy_hubIjjjjN4cuda3std3__44plusIvEEE10Policy1000EPjSC_NS0_13ScanTileStateIjLb1EEES9_NS1_10InputValueIjSC_EEjjLb0EjEEvT0_T1_T2_iT3_T4_T5_,"a",@progbits
	.sectionflags	@""
	.align	4
.nv.constant0._ZN3cub18CUB_300001_SM_10006detail4scan16DeviceScanKernelINS2_10policy_hubIjjjjN4cuda3std3__44plusIvEEE10Policy1000EPjSC_NS0_13ScanTileStateIjLb1EEES9_NS1_10InputValueIjSC_EEjjLb0EjEEvT0_T1_T2_iT3_T4_T5_:
	.zero		948


//--------------------- .nv.constant0._ZN3cub18CUB_300001_SM_10006detail4scan20DeviceScanInitKernelINS0_13ScanTileStateIjLb1EEEEEvT_i --------------------------
	.section	.nv.constant0._ZN3cub18CUB_300001_SM_10006detail4scan20DeviceScanInitKernelINS0_13ScanTileStateIjLb1EEEEEvT_i,"a",@progbits
	.sectionflags	@""
	.align	4
.nv.constant0._ZN3cub18CUB_300001_SM_10006detail4scan20DeviceScanInitKernelINS0_13ScanTileStateIjLb1EEEEEvT_i:
	.zero		908


//--------------------- .nv.constant0._ZN3cub18CUB_300001_SM_10006detail11EmptyKernelIvEEvv --------------------------
	.section	.nv.constant0._ZN3cub18CUB_300001_SM_10006detail11EmptyKernelIvEEvv,"a",@progbits
	.sectionflags	@""
	.align	4
.nv.constant0._ZN3cub18CUB_300001_SM_10006detail11EmptyKernelIvEEvv:
	.zero		896


//--------------------- .nv.constant0._Z16gpu_glbl_shufflePjS_S_S_jjj --------------------------
	.section	.nv.constant0._Z16gpu_glbl_shufflePjS_S_S_jjj,"a",@progbits
	.sectionflags	@""
	.align	4
.nv.constant0._Z16gpu_glbl_shufflePjS_S_S_jjj:
	.zero		940


//--------------------- .nv.constant0._Z20gpu_radix_sort_localPjS_S_jS_jj --------------------------
	.section	.nv.constant0._Z20gpu_radix_sort_localPjS_S_jS_jj,"a",@progbits
	.sectionflags	@""
	.align	4
.nv.constant0._Z20gpu_radix_sort_localPjS_S_jS_jj:
	.zero		944


//--------------------- SYMBOLS --------------------------

	.type		.nv.reservedSmem.offset0,@object
	.size		.nv.reservedSmem.offset0,0x4
	.type		.nv.reservedSmem.cap,@object
	.size		.nv.reservedSmem.cap,0x4
